//
// Generated by NVIDIA NVVM Compiler
//
// Compiler Build ID: CL-36424714
// Cuda compilation tools, release 13.0, V13.0.88
// Based on NVVM 20.0.0
//

.version 9.0
.target sm_100
.address_size 64

	// .globl	_Z23linear_solve_one_columniiPdS_
.func  (.param .b64 func_retval0) __internal_accurate_pow
(
	.param .b64 __internal_accurate_pow_param_0
)
;

.visible .entry _Z23linear_solve_one_columniiPdS_(
	.param .u32 _Z23linear_solve_one_columniiPdS__param_0,
	.param .u32 _Z23linear_solve_one_columniiPdS__param_1,
	.param .u64 .ptr .align 1 _Z23linear_solve_one_columniiPdS__param_2,
	.param .u64 .ptr .align 1 _Z23linear_solve_one_columniiPdS__param_3
)
{
	.reg .pred 	%p<9>;
	.reg .b32 	%r<19>;
	.reg .b64 	%rd<21>;
	.reg .b64 	%fd<15>;

	ld.param.u32 	%r3, [_Z23linear_solve_one_columniiPdS__param_0];
	ld.param.u32 	%r4, [_Z23linear_solve_one_columniiPdS__param_1];
	ld.param.u64 	%rd3, [_Z23linear_solve_one_columniiPdS__param_2];
	ld.param.u64 	%rd2, [_Z23linear_solve_one_columniiPdS__param_3];
	cvta.to.global.u64 	%rd1, %rd3;
	mov.u32 	%r5, %tid.x;
	mov.u32 	%r6, %tid.y;
	mov.u32 	%r7, %ctaid.x;
	mov.u32 	%r8, %ctaid.y;
	mov.u32 	%r9, %ntid.y;
	mad.lo.s32 	%r1, %r8, %r9, %r6;
	mov.u32 	%r10, %ntid.x;
	mad.lo.s32 	%r2, %r7, %r10, %r5;
	setp.ge.s32 	%p1, %r1, %r4;
	setp.gt.s32 	%p2, %r2, %r4;
	or.pred  	%p3, %p1, %p2;
	setp.eq.s32 	%p4, %r1, %r3;
	or.pred  	%p5, %p4, %p3;
	setp.le.s32 	%p6, %r2, %r3;
	or.pred  	%p7, %p6, %p5;
	@%p7 bra 	$L__BB0_4;
	setp.ne.s32 	%p8, %r2, %r4;
	@%p8 bra 	$L__BB0_3;
	cvta.to.global.u64 	%rd12, %rd2;
	mul.wide.u32 	%rd13, %r1, 8;
	add.s64 	%rd14, %rd12, %rd13;
	ld.global.f64 	%fd8, [%rd14];
	mul.wide.s32 	%rd15, %r3, 8;
	add.s64 	%rd16, %rd12, %rd15;
	ld.global.f64 	%fd9, [%rd16];
	mad.lo.s32 	%r17, %r4, %r1, %r3;
	mul.wide.s32 	%rd17, %r17, 8;
	add.s64 	%rd18, %rd1, %rd17;
	ld.global.f64 	%fd10, [%rd18];
	mul.f64 	%fd11, %fd9, %fd10;
	mad.lo.s32 	%r18, %r4, %r3, %r3;
	mul.wide.s32 	%rd19, %r18, 8;
	add.s64 	%rd20, %rd1, %rd19;
	ld.global.f64 	%fd12, [%rd20];
	div.rn.f64 	%fd13, %fd11, %fd12;
	sub.f64 	%fd14, %fd8, %fd13;
	st.global.f64 	[%rd14], %fd14;
	bra.uni 	$L__BB0_4;
$L__BB0_3:
	mul.lo.s32 	%r11, %r4, %r1;
	add.s32 	%r12, %r11, %r2;
	mul.wide.s32 	%rd4, %r12, 8;
	add.s64 	%rd5, %rd1, %rd4;
	ld.global.f64 	%fd1, [%rd5];
	mul.lo.s32 	%r13, %r4, %r3;
	add.s32 	%r14, %r13, %r2;
	mul.wide.s32 	%rd6, %r14, 8;
	add.s64 	%rd7, %rd1, %rd6;
	ld.global.f64 	%fd2, [%rd7];
	add.s32 	%r15, %r11, %r3;
	mul.wide.s32 	%rd8, %r15, 8;
	add.s64 	%rd9, %rd1, %rd8;
	ld.global.f64 	%fd3, [%rd9];
	mul.f64 	%fd4, %fd2, %fd3;
	add.s32 	%r16, %r13, %r3;
	mul.wide.s32 	%rd10, %r16, 8;
	add.s64 	%rd11, %rd1, %rd10;
	ld.global.f64 	%fd5, [%rd11];
	div.rn.f64 	%fd6, %fd4, %fd5;
	sub.f64 	%fd7, %fd1, %fd6;
	st.global.f64 	[%rd5], %fd7;
$L__BB0_4:
	ret;

}
	// .globl	_Z29linear_solve_clear_one_columnPdiiS_S_
.visible .entry _Z29linear_solve_clear_one_columnPdiiS_S_(
	.param .u64 .ptr .align 1 _Z29linear_solve_clear_one_columnPdiiS_S__param_0,
	.param .u32 _Z29linear_solve_clear_one_columnPdiiS_S__param_1,
	.param .u32 _Z29linear_solve_clear_one_columnPdiiS_S__param_2,
	.param .u64 .ptr .align 1 _Z29linear_solve_clear_one_columnPdiiS_S__param_3,
	.param .u64 .ptr .align 1 _Z29linear_solve_clear_one_columnPdiiS_S__param_4
)
{
	.reg .pred 	%p<3>;
	.reg .b32 	%r<13>;
	.reg .b64 	%rd<15>;
	.reg .b64 	%fd<4>;

	ld.param.u64 	%rd2, [_Z29linear_solve_clear_one_columnPdiiS_S__param_0];
	ld.param.u32 	%r3, [_Z29linear_solve_clear_one_columnPdiiS_S__param_2];
	ld.param.u64 	%rd4, [_Z29linear_solve_clear_one_columnPdiiS_S__param_3];
	ld.param.u64 	%rd3, [_Z29linear_solve_clear_one_columnPdiiS_S__param_4];
	cvta.to.global.u64 	%rd1, %rd4;
	mov.u32 	%r4, %tid.x;
	mov.u32 	%r5, %tid.y;
	mov.u32 	%r6, %ctaid.x;
	mov.u32 	%r7, %ctaid.y;
	mov.u32 	%r8, %ntid.y;
	mad.lo.s32 	%r1, %r7, %r8, %r5;
	mov.u32 	%r9, %ntid.x;
	mad.lo.s32 	%r2, %r6, %r9, %r4;
	max.s32 	%r10, %r1, %r2;
	setp.ge.s32 	%p1, %r10, %r3;
	@%p1 bra 	$L__BB1_4;
	setp.eq.s32 	%p2, %r2, %r1;
	@%p2 bra 	$L__BB1_3;
	mad.lo.s32 	%r11, %r3, %r1, %r2;
	mul.wide.s32 	%rd5, %r11, 8;
	add.s64 	%rd6, %rd1, %rd5;
	mov.b64 	%rd7, 0;
	st.global.u64 	[%rd6], %rd7;
	bra.uni 	$L__BB1_4;
$L__BB1_3:
	cvta.to.global.u64 	%rd8, %rd3;
	mul.wide.u32 	%rd9, %r1, 8;
	add.s64 	%rd10, %rd8, %rd9;
	ld.global.f64 	%fd1, [%rd10];
	mad.lo.s32 	%r12, %r3, %r1, %r1;
	mul.wide.u32 	%rd11, %r12, 8;
	add.s64 	%rd12, %rd1, %rd11;
	ld.global.f64 	%fd2, [%rd12];
	div.rn.f64 	%fd3, %fd1, %fd2;
	cvta.to.global.u64 	%rd13, %rd2;
	add.s64 	%rd14, %rd13, %rd9;
	st.global.f64 	[%rd14], %fd3;
$L__BB1_4:
	ret;

}
	// .globl	_Z27linear_solve_Mat_one_columniiiPdS_
.visible .entry _Z27linear_solve_Mat_one_columniiiPdS_(
	.param .u32 _Z27linear_solve_Mat_one_columniiiPdS__param_0,
	.param .u32 _Z27linear_solve_Mat_one_columniiiPdS__param_1,
	.param .u32 _Z27linear_solve_Mat_one_columniiiPdS__param_2,
	.param .u64 .ptr .align 1 _Z27linear_solve_Mat_one_columniiiPdS__param_3,
	.param .u64 .ptr .align 1 _Z27linear_solve_Mat_one_columniiiPdS__param_4
)
{
	.reg .pred 	%p<9>;
	.reg .b32 	%r<26>;
	.reg .b64 	%rd<21>;
	.reg .b64 	%fd<15>;

	ld.param.u32 	%r3, [_Z27linear_solve_Mat_one_columniiiPdS__param_0];
	ld.param.u32 	%r4, [_Z27linear_solve_Mat_one_columniiiPdS__param_1];
	ld.param.u32 	%r5, [_Z27linear_solve_Mat_one_columniiiPdS__param_2];
	ld.param.u64 	%rd3, [_Z27linear_solve_Mat_one_columniiiPdS__param_3];
	ld.param.u64 	%rd2, [_Z27linear_solve_Mat_one_columniiiPdS__param_4];
	cvta.to.global.u64 	%rd1, %rd3;
	mov.u32 	%r6, %tid.x;
	mov.u32 	%r7, %tid.y;
	mov.u32 	%r8, %ctaid.x;
	mov.u32 	%r9, %ctaid.y;
	mov.u32 	%r10, %ntid.y;
	mad.lo.s32 	%r1, %r9, %r10, %r7;
	mov.u32 	%r11, %ntid.x;
	mad.lo.s32 	%r12, %r8, %r11, %r6;
	setp.ge.s32 	%p1, %r1, %r4;
	add.s32 	%r13, %r5, %r4;
	setp.ge.s32 	%p2, %r12, %r13;
	or.pred  	%p3, %p1, %p2;
	setp.eq.s32 	%p4, %r1, %r3;
	or.pred  	%p5, %p4, %p3;
	setp.le.s32 	%p6, %r12, %r3;
	or.pred  	%p7, %p6, %p5;
	@%p7 bra 	$L__BB2_4;
	setp.lt.s32 	%p8, %r12, %r4;
	@%p8 bra 	$L__BB2_3;
	cvta.to.global.u64 	%rd4, %rd2;
	sub.s32 	%r15, %r12, %r4;
	mad.lo.s32 	%r16, %r5, %r1, %r15;
	mul.wide.s32 	%rd5, %r16, 8;
	add.s64 	%rd6, %rd4, %rd5;
	ld.global.f64 	%fd1, [%rd6];
	mad.lo.s32 	%r17, %r5, %r3, %r15;
	mul.wide.s32 	%rd7, %r17, 8;
	add.s64 	%rd8, %rd4, %rd7;
	ld.global.f64 	%fd2, [%rd8];
	mad.lo.s32 	%r18, %r4, %r1, %r3;
	mul.wide.s32 	%rd9, %r18, 8;
	add.s64 	%rd10, %rd1, %rd9;
	ld.global.f64 	%fd3, [%rd10];
	mul.f64 	%fd4, %fd2, %fd3;
	mad.lo.s32 	%r19, %r4, %r3, %r3;
	mul.wide.s32 	%rd11, %r19, 8;
	add.s64 	%rd12, %rd1, %rd11;
	ld.global.f64 	%fd5, [%rd12];
	div.rn.f64 	%fd6, %fd4, %fd5;
	sub.f64 	%fd7, %fd1, %fd6;
	st.global.f64 	[%rd6], %fd7;
	bra.uni 	$L__BB2_4;
$L__BB2_3:
	mul.lo.s32 	%r20, %r4, %r1;
	add.s32 	%r21, %r20, %r12;
	mul.wide.s32 	%rd13, %r21, 8;
	add.s64 	%rd14, %rd1, %rd13;
	ld.global.f64 	%fd8, [%rd14];
	mul.lo.s32 	%r22, %r4, %r3;
	add.s32 	%r23, %r22, %r12;
	mul.wide.s32 	%rd15, %r23, 8;
	add.s64 	%rd16, %rd1, %rd15;
	ld.global.f64 	%fd9, [%rd16];
	add.s32 	%r24, %r20, %r3;
	mul.wide.s32 	%rd17, %r24, 8;
	add.s64 	%rd18, %rd1, %rd17;
	ld.global.f64 	%fd10, [%rd18];
	mul.f64 	%fd11, %fd9, %fd10;
	add.s32 	%r25, %r22, %r3;
	mul.wide.s32 	%rd19, %r25, 8;
	add.s64 	%rd20, %rd1, %rd19;
	ld.global.f64 	%fd12, [%rd20];
	div.rn.f64 	%fd13, %fd11, %fd12;
	sub.f64 	%fd14, %fd8, %fd13;
	st.global.f64 	[%rd14], %fd14;
$L__BB2_4:
	ret;

}
	// .globl	_Z33linear_solve_Mat_clear_one_columnPdiiS_S_
.visible .entry _Z33linear_solve_Mat_clear_one_columnPdiiS_S_(
	.param .u64 .ptr .align 1 _Z33linear_solve_Mat_clear_one_columnPdiiS_S__param_0,
	.param .u32 _Z33linear_solve_Mat_clear_one_columnPdiiS_S__param_1,
	.param .u32 _Z33linear_solve_Mat_clear_one_columnPdiiS_S__param_2,
	.param .u64 .ptr .align 1 _Z33linear_solve_Mat_clear_one_columnPdiiS_S__param_3,
	.param .u64 .ptr .align 1 _Z33linear_solve_Mat_clear_one_columnPdiiS_S__param_4
)
{
	.reg .pred 	%p<6>;
	.reg .b32 	%r<18>;
	.reg .b64 	%rd<15>;
	.reg .b64 	%fd<4>;

	ld.param.u64 	%rd2, [_Z33linear_solve_Mat_clear_one_columnPdiiS_S__param_0];
	ld.param.u32 	%r3, [_Z33linear_solve_Mat_clear_one_columnPdiiS_S__param_1];
	ld.param.u32 	%r4, [_Z33linear_solve_Mat_clear_one_columnPdiiS_S__param_2];
	ld.param.u64 	%rd4, [_Z33linear_solve_Mat_clear_one_columnPdiiS_S__param_3];
	ld.param.u64 	%rd3, [_Z33linear_solve_Mat_clear_one_columnPdiiS_S__param_4];
	cvta.to.global.u64 	%rd1, %rd4;
	mov.u32 	%r5, %tid.x;
	mov.u32 	%r6, %tid.y;
	mov.u32 	%r7, %ctaid.x;
	mov.u32 	%r8, %ctaid.y;
	mov.u32 	%r9, %ntid.y;
	mad.lo.s32 	%r1, %r8, %r9, %r6;
	mov.u32 	%r10, %ntid.x;
	mad.lo.s32 	%r11, %r7, %r10, %r5;
	setp.ge.s32 	%p1, %r1, %r3;
	add.s32 	%r12, %r4, %r3;
	setp.ge.s32 	%p2, %r11, %r12;
	or.pred  	%p3, %p1, %p2;
	@%p3 bra 	$L__BB3_5;
	setp.ge.s32 	%p4, %r11, %r3;
	@%p4 bra 	$L__BB3_4;
	setp.eq.s32 	%p5, %r11, %r1;
	@%p5 bra 	$L__BB3_5;
	mad.lo.s32 	%r17, %r3, %r1, %r11;
	mul.wide.s32 	%rd12, %r17, 8;
	add.s64 	%rd13, %rd1, %rd12;
	mov.b64 	%rd14, 0;
	st.global.u64 	[%rd13], %rd14;
	bra.uni 	$L__BB3_5;
$L__BB3_4:
	sub.s32 	%r14, %r11, %r3;
	mad.lo.s32 	%r15, %r4, %r1, %r14;
	cvta.to.global.u64 	%rd5, %rd3;
	mul.wide.s32 	%rd6, %r15, 8;
	add.s64 	%rd7, %rd5, %rd6;
	ld.global.f64 	%fd1, [%rd7];
	mad.lo.s32 	%r16, %r3, %r1, %r1;
	mul.wide.u32 	%rd8, %r16, 8;
	add.s64 	%rd9, %rd1, %rd8;
	ld.global.f64 	%fd2, [%rd9];
	div.rn.f64 	%fd3, %fd1, %fd2;
	cvta.to.global.u64 	%rd10, %rd2;
	add.s64 	%rd11, %rd10, %rd6;
	st.global.f64 	[%rd11], %fd3;
$L__BB3_5:
	ret;

}
	// .globl	_Z15cuda_cover_testPfi
.visible .entry _Z15cuda_cover_testPfi(
	.param .u64 .ptr .align 1 _Z15cuda_cover_testPfi_param_0,
	.param .u32 _Z15cuda_cover_testPfi_param_1
)
{
	.reg .b32 	%r<12>;
	.reg .b64 	%rd<5>;

	ld.param.u64 	%rd1, [_Z15cuda_cover_testPfi_param_0];
	ld.param.u32 	%r1, [_Z15cuda_cover_testPfi_param_1];
	cvta.to.global.u64 	%rd2, %rd1;
	mov.u32 	%r2, %tid.x;
	mov.u32 	%r3, %tid.y;
	mov.u32 	%r4, %ctaid.x;
	mov.u32 	%r5, %ctaid.y;
	mov.u32 	%r6, %ntid.y;
	mad.lo.s32 	%r7, %r5, %r6, %r3;
	mov.u32 	%r8, %ntid.x;
	mad.lo.s32 	%r9, %r4, %r8, %r2;
	mad.lo.s32 	%r10, %r1, %r7, %r9;
	mul.wide.s32 	%rd3, %r10, 4;
	add.s64 	%rd4, %rd2, %rd3;
	mov.b32 	%r11, 1065353216;
	st.global.u32 	[%rd4], %r11;
	ret;

}
	// .globl	_Z6matmulPfiPKfS1_
.visible .entry _Z6matmulPfiPKfS1_(
	.param .u64 .ptr .align 1 _Z6matmulPfiPKfS1__param_0,
	.param .u32 _Z6matmulPfiPKfS1__param_1,
	.param .u64 .ptr .align 1 _Z6matmulPfiPKfS1__param_2,
	.param .u64 .ptr .align 1 _Z6matmulPfiPKfS1__param_3
)
{
	.reg .pred 	%p<10>;
	.reg .b32 	%r<40>;
	.reg .b32 	%f<67>;
	.reg .b64 	%rd<67>;

	ld.param.u32 	%r18, [_Z6matmulPfiPKfS1__param_1];
	ld.param.u64 	%rd14, [_Z6matmulPfiPKfS1__param_2];
	ld.param.u64 	%rd15, [_Z6matmulPfiPKfS1__param_3];
	cvta.to.global.u64 	%rd1, %rd15;
	cvta.to.global.u64 	%rd2, %rd14;
	mov.u32 	%r19, %tid.x;
	mov.u32 	%r20, %tid.y;
	mov.u32 	%r21, %ctaid.x;
	mov.u32 	%r22, %ctaid.y;
	mov.u32 	%r23, %ntid.y;
	mad.lo.s32 	%r1, %r22, %r23, %r20;
	mov.u32 	%r24, %ntid.x;
	mad.lo.s32 	%r2, %r21, %r24, %r19;
	max.s32 	%r25, %r1, %r2;
	setp.ge.s32 	%p1, %r25, %r18;
	@%p1 bra 	$L__BB5_13;
	mul.lo.s32 	%r3, %r18, %r1;
	and.b32  	%r4, %r18, 7;
	setp.lt.u32 	%p2, %r18, 8;
	mov.f32 	%f66, 0f00000000;
	mov.b32 	%r38, 0;
	@%p2 bra 	$L__BB5_4;
	and.b32  	%r38, %r18, 2147483640;
	neg.s32 	%r36, %r38;
	mul.wide.s32 	%rd16, %r18, 4;
	add.s64 	%rd3, %rd1, %rd16;
	shl.b32 	%r7, %r18, 3;
	mul.wide.s32 	%rd17, %r18, 8;
	add.s64 	%rd4, %rd1, %rd17;
	mul.wide.s32 	%rd18, %r18, 12;
	add.s64 	%rd5, %rd1, %rd18;
	mul.wide.s32 	%rd19, %r18, 16;
	add.s64 	%rd6, %rd1, %rd19;
	mul.wide.s32 	%rd20, %r18, 20;
	add.s64 	%rd7, %rd1, %rd20;
	mul.wide.s32 	%rd21, %r18, 24;
	add.s64 	%rd8, %rd1, %rd21;
	mul.wide.s32 	%rd22, %r18, 28;
	add.s64 	%rd9, %rd1, %rd22;
	mul.wide.u32 	%rd23, %r3, 4;
	add.s64 	%rd24, %rd23, %rd2;
	add.s64 	%rd66, %rd24, 16;
	mov.f32 	%f66, 0f00000000;
	mov.u32 	%r35, %r2;
$L__BB5_3:
	.pragma "nounroll";
	mul.wide.s32 	%rd25, %r35, 4;
	add.s64 	%rd26, %rd3, %rd25;
	add.s64 	%rd27, %rd4, %rd25;
	add.s64 	%rd28, %rd5, %rd25;
	add.s64 	%rd29, %rd6, %rd25;
	add.s64 	%rd30, %rd7, %rd25;
	add.s64 	%rd31, %rd8, %rd25;
	add.s64 	%rd32, %rd9, %rd25;
	add.s64 	%rd33, %rd1, %rd25;
	ld.global.f32 	%f16, [%rd66+-16];
	ld.global.f32 	%f17, [%rd33];
	fma.rn.f32 	%f18, %f16, %f17, %f66;
	ld.global.f32 	%f19, [%rd66+-12];
	ld.global.f32 	%f20, [%rd26];
	fma.rn.f32 	%f21, %f19, %f20, %f18;
	ld.global.f32 	%f22, [%rd66+-8];
	ld.global.f32 	%f23, [%rd27];
	fma.rn.f32 	%f24, %f22, %f23, %f21;
	ld.global.f32 	%f25, [%rd66+-4];
	ld.global.f32 	%f26, [%rd28];
	fma.rn.f32 	%f27, %f25, %f26, %f24;
	ld.global.f32 	%f28, [%rd66];
	ld.global.f32 	%f29, [%rd29];
	fma.rn.f32 	%f30, %f28, %f29, %f27;
	ld.global.f32 	%f31, [%rd66+4];
	ld.global.f32 	%f32, [%rd30];
	fma.rn.f32 	%f33, %f31, %f32, %f30;
	ld.global.f32 	%f34, [%rd66+8];
	ld.global.f32 	%f35, [%rd31];
	fma.rn.f32 	%f36, %f34, %f35, %f33;
	ld.global.f32 	%f37, [%rd66+12];
	ld.global.f32 	%f38, [%rd32];
	fma.rn.f32 	%f66, %f37, %f38, %f36;
	add.s32 	%r36, %r36, 8;
	add.s32 	%r35, %r35, %r7;
	add.s64 	%rd66, %rd66, 32;
	setp.ne.s32 	%p3, %r36, 0;
	@%p3 bra 	$L__BB5_3;
$L__BB5_4:
	setp.eq.s32 	%p4, %r4, 0;
	@%p4 bra 	$L__BB5_12;
	and.b32  	%r13, %r18, 3;
	setp.lt.u32 	%p5, %r4, 4;
	@%p5 bra 	$L__BB5_7;
	add.s32 	%r27, %r38, %r3;
	mul.wide.u32 	%rd34, %r27, 4;
	add.s64 	%rd35, %rd2, %rd34;
	ld.global.f32 	%f40, [%rd35];
	mad.lo.s32 	%r28, %r38, %r18, %r2;
	mul.wide.s32 	%rd36, %r28, 4;
	add.s64 	%rd37, %rd1, %rd36;
	ld.global.f32 	%f41, [%rd37];
	fma.rn.f32 	%f42, %f40, %f41, %f66;
	cvt.u64.u32 	%rd38, %r3;
	cvt.u64.u32 	%rd39, %r38;
	add.s64 	%rd40, %rd39, %rd38;
	shl.b64 	%rd41, %rd40, 2;
	add.s64 	%rd42, %rd2, %rd41;
	ld.global.f32 	%f43, [%rd42+4];
	mul.wide.s32 	%rd43, %r18, 4;
	add.s64 	%rd44, %rd37, %rd43;
	ld.global.f32 	%f44, [%rd44];
	fma.rn.f32 	%f45, %f43, %f44, %f42;
	ld.global.f32 	%f46, [%rd42+8];
	add.s64 	%rd45, %rd44, %rd43;
	ld.global.f32 	%f47, [%rd45];
	fma.rn.f32 	%f48, %f46, %f47, %f45;
	ld.global.f32 	%f49, [%rd42+12];
	add.s64 	%rd46, %rd45, %rd43;
	ld.global.f32 	%f50, [%rd46];
	fma.rn.f32 	%f66, %f49, %f50, %f48;
	add.s32 	%r38, %r38, 4;
$L__BB5_7:
	setp.eq.s32 	%p6, %r13, 0;
	@%p6 bra 	$L__BB5_12;
	setp.eq.s32 	%p7, %r13, 1;
	@%p7 bra 	$L__BB5_10;
	add.s32 	%r29, %r38, %r3;
	mul.wide.u32 	%rd47, %r29, 4;
	add.s64 	%rd48, %rd2, %rd47;
	ld.global.f32 	%f52, [%rd48];
	mad.lo.s32 	%r30, %r38, %r18, %r2;
	mul.wide.s32 	%rd49, %r30, 4;
	add.s64 	%rd50, %rd1, %rd49;
	ld.global.f32 	%f53, [%rd50];
	fma.rn.f32 	%f54, %f52, %f53, %f66;
	cvt.u64.u32 	%rd51, %r3;
	cvt.u64.u32 	%rd52, %r38;
	add.s64 	%rd53, %rd52, %rd51;
	shl.b64 	%rd54, %rd53, 2;
	add.s64 	%rd55, %rd2, %rd54;
	ld.global.f32 	%f55, [%rd55+4];
	mul.wide.s32 	%rd56, %r18, 4;
	add.s64 	%rd57, %rd50, %rd56;
	ld.global.f32 	%f56, [%rd57];
	fma.rn.f32 	%f66, %f55, %f56, %f54;
	add.s32 	%r38, %r38, 2;
$L__BB5_10:
	and.b32  	%r31, %r18, 1;
	setp.eq.b32 	%p8, %r31, 1;
	not.pred 	%p9, %p8;
	@%p9 bra 	$L__BB5_12;
	add.s32 	%r32, %r38, %r3;
	mul.wide.u32 	%rd58, %r32, 4;
	add.s64 	%rd59, %rd2, %rd58;
	ld.global.f32 	%f57, [%rd59];
	mad.lo.s32 	%r33, %r38, %r18, %r2;
	mul.wide.s32 	%rd60, %r33, 4;
	add.s64 	%rd61, %rd1, %rd60;
	ld.global.f32 	%f58, [%rd61];
	fma.rn.f32 	%f66, %f57, %f58, %f66;
$L__BB5_12:
	ld.param.u64 	%rd65, [_Z6matmulPfiPKfS1__param_0];
	add.s32 	%r34, %r3, %r2;
	cvta.to.global.u64 	%rd62, %rd65;
	mul.wide.s32 	%rd63, %r34, 4;
	add.s64 	%rd64, %rd62, %rd63;
	st.global.f32 	[%rd64], %f66;
$L__BB5_13:
	ret;

}
	// .globl	_Z7distCalPfiiiPKfS1_
.visible .entry _Z7distCalPfiiiPKfS1_(
	.param .u64 .ptr .align 1 _Z7distCalPfiiiPKfS1__param_0,
	.param .u32 _Z7distCalPfiiiPKfS1__param_1,
	.param .u32 _Z7distCalPfiiiPKfS1__param_2,
	.param .u32 _Z7distCalPfiiiPKfS1__param_3,
	.param .u64 .ptr .align 1 _Z7distCalPfiiiPKfS1__param_4,
	.param .u64 .ptr .align 1 _Z7distCalPfiiiPKfS1__param_5
)
{
	.reg .pred 	%p<13>;
	.reg .b32 	%r<41>;
	.reg .b32 	%f<83>;
	.reg .b64 	%rd<40>;

	ld.param.u64 	%rd7, [_Z7distCalPfiiiPKfS1__param_0];
	ld.param.u32 	%r20, [_Z7distCalPfiiiPKfS1__param_1];
	ld.param.u32 	%r18, [_Z7distCalPfiiiPKfS1__param_2];
	ld.param.u32 	%r19, [_Z7distCalPfiiiPKfS1__param_3];
	ld.param.u64 	%rd8, [_Z7distCalPfiiiPKfS1__param_4];
	ld.param.u64 	%rd9, [_Z7distCalPfiiiPKfS1__param_5];
	cvta.to.global.u64 	%rd1, %rd9;
	cvta.to.global.u64 	%rd2, %rd8;
	mov.u32 	%r21, %tid.x;
	mov.u32 	%r22, %tid.y;
	mov.u32 	%r23, %ctaid.x;
	mov.u32 	%r24, %ctaid.y;
	mov.u32 	%r25, %ntid.y;
	mad.lo.s32 	%r1, %r24, %r25, %r22;
	mov.u32 	%r26, %ntid.x;
	mad.lo.s32 	%r2, %r23, %r26, %r21;
	setp.ge.s32 	%p1, %r1, %r20;
	setp.ge.s32 	%p2, %r2, %r18;
	or.pred  	%p3, %p1, %p2;
	@%p3 bra 	$L__BB6_14;
	setp.lt.s32 	%p4, %r19, 1;
	mov.f32 	%f82, 0f00000000;
	@%p4 bra 	$L__BB6_13;
	mul.lo.s32 	%r3, %r19, %r1;
	mul.lo.s32 	%r4, %r19, %r2;
	and.b32  	%r5, %r19, 7;
	setp.lt.u32 	%p5, %r19, 8;
	mov.f32 	%f82, 0f00000000;
	mov.b32 	%r39, 0;
	@%p5 bra 	$L__BB6_5;
	and.b32  	%r39, %r19, 2147483640;
	neg.s32 	%r37, %r39;
	mul.wide.u32 	%rd10, %r3, 4;
	add.s64 	%rd11, %rd10, %rd2;
	add.s64 	%rd39, %rd11, 16;
	add.s64 	%rd4, %rd1, 16;
	mov.f32 	%f82, 0f00000000;
	mov.u32 	%r36, %r4;
$L__BB6_4:
	.pragma "nounroll";
	mul.wide.s32 	%rd12, %r36, 4;
	add.s64 	%rd13, %rd4, %rd12;
	ld.global.f32 	%f17, [%rd39+-16];
	ld.global.f32 	%f18, [%rd13+-16];
	sub.f32 	%f19, %f17, %f18;
	fma.rn.f32 	%f20, %f19, %f19, %f82;
	ld.global.f32 	%f21, [%rd39+-12];
	ld.global.f32 	%f22, [%rd13+-12];
	sub.f32 	%f23, %f21, %f22;
	fma.rn.f32 	%f24, %f23, %f23, %f20;
	ld.global.f32 	%f25, [%rd39+-8];
	ld.global.f32 	%f26, [%rd13+-8];
	sub.f32 	%f27, %f25, %f26;
	fma.rn.f32 	%f28, %f27, %f27, %f24;
	ld.global.f32 	%f29, [%rd39+-4];
	ld.global.f32 	%f30, [%rd13+-4];
	sub.f32 	%f31, %f29, %f30;
	fma.rn.f32 	%f32, %f31, %f31, %f28;
	ld.global.f32 	%f33, [%rd39];
	ld.global.f32 	%f34, [%rd13];
	sub.f32 	%f35, %f33, %f34;
	fma.rn.f32 	%f36, %f35, %f35, %f32;
	ld.global.f32 	%f37, [%rd39+4];
	ld.global.f32 	%f38, [%rd13+4];
	sub.f32 	%f39, %f37, %f38;
	fma.rn.f32 	%f40, %f39, %f39, %f36;
	ld.global.f32 	%f41, [%rd39+8];
	ld.global.f32 	%f42, [%rd13+8];
	sub.f32 	%f43, %f41, %f42;
	fma.rn.f32 	%f44, %f43, %f43, %f40;
	ld.global.f32 	%f45, [%rd39+12];
	ld.global.f32 	%f46, [%rd13+12];
	sub.f32 	%f47, %f45, %f46;
	fma.rn.f32 	%f82, %f47, %f47, %f44;
	add.s32 	%r37, %r37, 8;
	add.s64 	%rd39, %rd39, 32;
	add.s32 	%r36, %r36, 8;
	setp.ne.s32 	%p6, %r37, 0;
	@%p6 bra 	$L__BB6_4;
$L__BB6_5:
	setp.eq.s32 	%p7, %r5, 0;
	@%p7 bra 	$L__BB6_13;
	and.b32  	%r13, %r19, 3;
	setp.lt.u32 	%p8, %r5, 4;
	@%p8 bra 	$L__BB6_8;
	add.s32 	%r28, %r39, %r3;
	mul.wide.u32 	%rd14, %r28, 4;
	add.s64 	%rd15, %rd2, %rd14;
	ld.global.f32 	%f49, [%rd15];
	add.s32 	%r29, %r39, %r4;
	mul.wide.s32 	%rd16, %r29, 4;
	add.s64 	%rd17, %rd1, %rd16;
	ld.global.f32 	%f50, [%rd17];
	sub.f32 	%f51, %f49, %f50;
	fma.rn.f32 	%f52, %f51, %f51, %f82;
	cvt.u64.u32 	%rd18, %r3;
	cvt.u64.u32 	%rd19, %r39;
	add.s64 	%rd20, %rd19, %rd18;
	shl.b64 	%rd21, %rd20, 2;
	add.s64 	%rd22, %rd2, %rd21;
	ld.global.f32 	%f53, [%rd22+4];
	ld.global.f32 	%f54, [%rd17+4];
	sub.f32 	%f55, %f53, %f54;
	fma.rn.f32 	%f56, %f55, %f55, %f52;
	ld.global.f32 	%f57, [%rd22+8];
	ld.global.f32 	%f58, [%rd17+8];
	sub.f32 	%f59, %f57, %f58;
	fma.rn.f32 	%f60, %f59, %f59, %f56;
	ld.global.f32 	%f61, [%rd22+12];
	ld.global.f32 	%f62, [%rd17+12];
	sub.f32 	%f63, %f61, %f62;
	fma.rn.f32 	%f82, %f63, %f63, %f60;
	add.s32 	%r39, %r39, 4;
$L__BB6_8:
	setp.eq.s32 	%p9, %r13, 0;
	@%p9 bra 	$L__BB6_13;
	setp.eq.s32 	%p10, %r13, 1;
	@%p10 bra 	$L__BB6_11;
	add.s32 	%r30, %r39, %r3;
	mul.wide.u32 	%rd23, %r30, 4;
	add.s64 	%rd24, %rd2, %rd23;
	ld.global.f32 	%f65, [%rd24];
	add.s32 	%r31, %r39, %r4;
	mul.wide.s32 	%rd25, %r31, 4;
	add.s64 	%rd26, %rd1, %rd25;
	ld.global.f32 	%f66, [%rd26];
	sub.f32 	%f67, %f65, %f66;
	fma.rn.f32 	%f68, %f67, %f67, %f82;
	cvt.u64.u32 	%rd27, %r3;
	cvt.u64.u32 	%rd28, %r39;
	add.s64 	%rd29, %rd28, %rd27;
	shl.b64 	%rd30, %rd29, 2;
	add.s64 	%rd31, %rd2, %rd30;
	ld.global.f32 	%f69, [%rd31+4];
	ld.global.f32 	%f70, [%rd26+4];
	sub.f32 	%f71, %f69, %f70;
	fma.rn.f32 	%f82, %f71, %f71, %f68;
	add.s32 	%r39, %r39, 2;
$L__BB6_11:
	and.b32  	%r32, %r19, 1;
	setp.eq.b32 	%p11, %r32, 1;
	not.pred 	%p12, %p11;
	@%p12 bra 	$L__BB6_13;
	add.s32 	%r33, %r39, %r3;
	mul.wide.u32 	%rd32, %r33, 4;
	add.s64 	%rd33, %rd2, %rd32;
	ld.global.f32 	%f72, [%rd33];
	add.s32 	%r34, %r39, %r4;
	mul.wide.s32 	%rd34, %r34, 4;
	add.s64 	%rd35, %rd1, %rd34;
	ld.global.f32 	%f73, [%rd35];
	sub.f32 	%f74, %f72, %f73;
	fma.rn.f32 	%f82, %f74, %f74, %f82;
$L__BB6_13:
	mad.lo.s32 	%r35, %r18, %r1, %r2;
	cvta.to.global.u64 	%rd36, %rd7;
	mul.wide.s32 	%rd37, %r35, 4;
	add.s64 	%rd38, %rd36, %rd37;
	st.global.f32 	[%rd38], %f82;
$L__BB6_14:
	ret;

}
	// .globl	_Z10kernelvalsPfiiiPKfS1_f
.visible .entry _Z10kernelvalsPfiiiPKfS1_f(
	.param .u64 .ptr .align 1 _Z10kernelvalsPfiiiPKfS1_f_param_0,
	.param .u32 _Z10kernelvalsPfiiiPKfS1_f_param_1,
	.param .u32 _Z10kernelvalsPfiiiPKfS1_f_param_2,
	.param .u32 _Z10kernelvalsPfiiiPKfS1_f_param_3,
	.param .u64 .ptr .align 1 _Z10kernelvalsPfiiiPKfS1_f_param_4,
	.param .u64 .ptr .align 1 _Z10kernelvalsPfiiiPKfS1_f_param_5,
	.param .f32 _Z10kernelvalsPfiiiPKfS1_f_param_6
)
{
	.reg .pred 	%p<36>;
	.reg .b32 	%r<106>;
	.reg .b32 	%f<109>;
	.reg .b64 	%rd<40>;
	.reg .b64 	%fd<99>;

	ld.param.u64 	%rd7, [_Z10kernelvalsPfiiiPKfS1_f_param_0];
	ld.param.u32 	%r36, [_Z10kernelvalsPfiiiPKfS1_f_param_1];
	ld.param.u32 	%r34, [_Z10kernelvalsPfiiiPKfS1_f_param_2];
	ld.param.u32 	%r35, [_Z10kernelvalsPfiiiPKfS1_f_param_3];
	ld.param.u64 	%rd8, [_Z10kernelvalsPfiiiPKfS1_f_param_4];
	ld.param.u64 	%rd9, [_Z10kernelvalsPfiiiPKfS1_f_param_5];
	ld.param.f32 	%f14, [_Z10kernelvalsPfiiiPKfS1_f_param_6];
	cvta.to.global.u64 	%rd1, %rd9;
	cvta.to.global.u64 	%rd2, %rd8;
	mov.u32 	%r37, %tid.x;
	mov.u32 	%r38, %tid.y;
	mov.u32 	%r39, %ctaid.x;
	mov.u32 	%r40, %ctaid.y;
	mov.u32 	%r41, %ntid.y;
	mad.lo.s32 	%r1, %r40, %r41, %r38;
	mov.u32 	%r42, %ntid.x;
	mad.lo.s32 	%r2, %r39, %r42, %r37;
	setp.ge.s32 	%p1, %r1, %r36;
	setp.ge.s32 	%p2, %r2, %r34;
	or.pred  	%p3, %p1, %p2;
	@%p3 bra 	$L__BB7_32;
	setp.lt.s32 	%p4, %r35, 1;
	mov.f64 	%fd92, 0d8000000000000000;
	@%p4 bra 	$L__BB7_14;
	mul.lo.s32 	%r3, %r35, %r1;
	mul.lo.s32 	%r4, %r35, %r2;
	and.b32  	%r5, %r35, 7;
	setp.lt.u32 	%p5, %r35, 8;
	mov.f32 	%f108, 0f00000000;
	mov.b32 	%r100, 0;
	@%p5 bra 	$L__BB7_5;
	and.b32  	%r100, %r35, 2147483640;
	neg.s32 	%r98, %r100;
	mul.wide.u32 	%rd10, %r3, 4;
	add.s64 	%rd11, %rd10, %rd2;
	add.s64 	%rd39, %rd11, 16;
	add.s64 	%rd4, %rd1, 16;
	mov.f32 	%f108, 0f00000000;
	mov.u32 	%r97, %r4;
$L__BB7_4:
	.pragma "nounroll";
	mul.wide.s32 	%rd12, %r97, 4;
	add.s64 	%rd13, %rd4, %rd12;
	ld.global.f32 	%f18, [%rd39+-16];
	ld.global.f32 	%f19, [%rd13+-16];
	sub.f32 	%f20, %f18, %f19;
	fma.rn.f32 	%f21, %f20, %f20, %f108;
	ld.global.f32 	%f22, [%rd39+-12];
	ld.global.f32 	%f23, [%rd13+-12];
	sub.f32 	%f24, %f22, %f23;
	fma.rn.f32 	%f25, %f24, %f24, %f21;
	ld.global.f32 	%f26, [%rd39+-8];
	ld.global.f32 	%f27, [%rd13+-8];
	sub.f32 	%f28, %f26, %f27;
	fma.rn.f32 	%f29, %f28, %f28, %f25;
	ld.global.f32 	%f30, [%rd39+-4];
	ld.global.f32 	%f31, [%rd13+-4];
	sub.f32 	%f32, %f30, %f31;
	fma.rn.f32 	%f33, %f32, %f32, %f29;
	ld.global.f32 	%f34, [%rd39];
	ld.global.f32 	%f35, [%rd13];
	sub.f32 	%f36, %f34, %f35;
	fma.rn.f32 	%f37, %f36, %f36, %f33;
	ld.global.f32 	%f38, [%rd39+4];
	ld.global.f32 	%f39, [%rd13+4];
	sub.f32 	%f40, %f38, %f39;
	fma.rn.f32 	%f41, %f40, %f40, %f37;
	ld.global.f32 	%f42, [%rd39+8];
	ld.global.f32 	%f43, [%rd13+8];
	sub.f32 	%f44, %f42, %f43;
	fma.rn.f32 	%f45, %f44, %f44, %f41;
	ld.global.f32 	%f46, [%rd39+12];
	ld.global.f32 	%f47, [%rd13+12];
	sub.f32 	%f48, %f46, %f47;
	fma.rn.f32 	%f108, %f48, %f48, %f45;
	add.s32 	%r98, %r98, 8;
	add.s64 	%rd39, %rd39, 32;
	add.s32 	%r97, %r97, 8;
	setp.ne.s32 	%p6, %r98, 0;
	@%p6 bra 	$L__BB7_4;
$L__BB7_5:
	setp.eq.s32 	%p7, %r5, 0;
	@%p7 bra 	$L__BB7_13;
	and.b32  	%r13, %r35, 3;
	setp.lt.u32 	%p8, %r5, 4;
	@%p8 bra 	$L__BB7_8;
	add.s32 	%r44, %r100, %r3;
	mul.wide.u32 	%rd14, %r44, 4;
	add.s64 	%rd15, %rd2, %rd14;
	ld.global.f32 	%f50, [%rd15];
	add.s32 	%r45, %r100, %r4;
	mul.wide.s32 	%rd16, %r45, 4;
	add.s64 	%rd17, %rd1, %rd16;
	ld.global.f32 	%f51, [%rd17];
	sub.f32 	%f52, %f50, %f51;
	fma.rn.f32 	%f53, %f52, %f52, %f108;
	cvt.u64.u32 	%rd18, %r3;
	cvt.u64.u32 	%rd19, %r100;
	add.s64 	%rd20, %rd19, %rd18;
	shl.b64 	%rd21, %rd20, 2;
	add.s64 	%rd22, %rd2, %rd21;
	ld.global.f32 	%f54, [%rd22+4];
	ld.global.f32 	%f55, [%rd17+4];
	sub.f32 	%f56, %f54, %f55;
	fma.rn.f32 	%f57, %f56, %f56, %f53;
	ld.global.f32 	%f58, [%rd22+8];
	ld.global.f32 	%f59, [%rd17+8];
	sub.f32 	%f60, %f58, %f59;
	fma.rn.f32 	%f61, %f60, %f60, %f57;
	ld.global.f32 	%f62, [%rd22+12];
	ld.global.f32 	%f63, [%rd17+12];
	sub.f32 	%f64, %f62, %f63;
	fma.rn.f32 	%f108, %f64, %f64, %f61;
	add.s32 	%r100, %r100, 4;
$L__BB7_8:
	setp.eq.s32 	%p9, %r13, 0;
	@%p9 bra 	$L__BB7_13;
	setp.eq.s32 	%p10, %r13, 1;
	@%p10 bra 	$L__BB7_11;
	add.s32 	%r46, %r100, %r3;
	mul.wide.u32 	%rd23, %r46, 4;
	add.s64 	%rd24, %rd2, %rd23;
	ld.global.f32 	%f66, [%rd24];
	add.s32 	%r47, %r100, %r4;
	mul.wide.s32 	%rd25, %r47, 4;
	add.s64 	%rd26, %rd1, %rd25;
	ld.global.f32 	%f67, [%rd26];
	sub.f32 	%f68, %f66, %f67;
	fma.rn.f32 	%f69, %f68, %f68, %f108;
	cvt.u64.u32 	%rd27, %r3;
	cvt.u64.u32 	%rd28, %r100;
	add.s64 	%rd29, %rd28, %rd27;
	shl.b64 	%rd30, %rd29, 2;
	add.s64 	%rd31, %rd2, %rd30;
	ld.global.f32 	%f70, [%rd31+4];
	ld.global.f32 	%f71, [%rd26+4];
	sub.f32 	%f72, %f70, %f71;
	fma.rn.f32 	%f108, %f72, %f72, %f69;
	add.s32 	%r100, %r100, 2;
$L__BB7_11:
	and.b32  	%r48, %r35, 1;
	setp.eq.b32 	%p11, %r48, 1;
	not.pred 	%p12, %p11;
	@%p12 bra 	$L__BB7_13;
	add.s32 	%r49, %r100, %r3;
	mul.wide.u32 	%rd32, %r49, 4;
	add.s64 	%rd33, %rd2, %rd32;
	ld.global.f32 	%f73, [%rd33];
	add.s32 	%r50, %r100, %r4;
	mul.wide.s32 	%rd34, %r50, 4;
	add.s64 	%rd35, %rd1, %rd34;
	ld.global.f32 	%f74, [%rd35];
	sub.f32 	%f75, %f73, %f74;
	fma.rn.f32 	%f108, %f75, %f75, %f108;
$L__BB7_13:
	cvt.f64.f32 	%fd25, %f108;
	mul.f64 	%fd92, %fd25, 0dBFE0000000000000;
$L__BB7_14:
	cvt.f64.f32 	%fd3, %f14;
	{
	.reg .b32 %temp; 
	mov.b64 	{%temp, %r18}, %fd3;
	}
	mov.f64 	%fd26, 0d4000000000000000;
	{
	.reg .b32 %temp; 
	mov.b64 	{%temp, %r51}, %fd26;
	}
	and.b32  	%r20, %r51, 2146435072;
	setp.eq.s32 	%p13, %r20, 1062207488;
	abs.f64 	%fd4, %fd3;
	{ // callseq 0, 0
	.param .b64 param0;
	st.param.f64 	[param0], %fd4;
	.param .b64 retval0;
	call.uni (retval0), 
	__internal_accurate_pow, 
	(
	param0
	);
	ld.param.f64 	%fd27, [retval0];
	} // callseq 0
	setp.lt.s32 	%p14, %r18, 0;
	neg.f64 	%fd29, %fd27;
	selp.f64 	%fd30, %fd29, %fd27, %p13;
	selp.f64 	%fd94, %fd30, %fd27, %p14;
	setp.neu.f32 	%p15, %f14, 0f00000000;
	@%p15 bra 	$L__BB7_16;
	setp.eq.s32 	%p16, %r20, 1062207488;
	selp.b32 	%r52, %r18, 0, %p16;
	setp.lt.s32 	%p17, %r51, 0;
	or.b32  	%r53, %r52, 2146435072;
	selp.b32 	%r54, %r53, %r52, %p17;
	mov.b32 	%r55, 0;
	mov.b64 	%fd94, {%r55, %r54};
$L__BB7_16:
	add.f64 	%fd31, %fd3, 0d4000000000000000;
	{
	.reg .b32 %temp; 
	mov.b64 	{%temp, %r56}, %fd31;
	}
	and.b32  	%r57, %r56, 2146435072;
	setp.ne.s32 	%p18, %r57, 2146435072;
	@%p18 bra 	$L__BB7_21;
	setp.num.f32 	%p19, %f14, %f14;
	@%p19 bra 	$L__BB7_19;
	mov.f64 	%fd32, 0d4000000000000000;
	add.rn.f64 	%fd94, %fd3, %fd32;
	bra.uni 	$L__BB7_21;
$L__BB7_19:
	setp.neu.f64 	%p20, %fd4, 0d7FF0000000000000;
	@%p20 bra 	$L__BB7_21;
	setp.lt.s32 	%p21, %r18, 0;
	setp.eq.s32 	%p22, %r20, 1062207488;
	setp.lt.s32 	%p23, %r51, 0;
	selp.b32 	%r59, 0, 2146435072, %p23;
	and.b32  	%r60, %r51, 2147483647;
	setp.ne.s32 	%p24, %r60, 1071644672;
	or.b32  	%r61, %r59, -2147483648;
	selp.b32 	%r62, %r61, %r59, %p24;
	selp.b32 	%r63, %r62, %r59, %p22;
	selp.b32 	%r64, %r63, %r59, %p21;
	mov.b32 	%r65, 0;
	mov.b64 	%fd94, {%r65, %r64};
$L__BB7_21:
	setp.eq.f32 	%p25, %f14, 0f3F800000;
	selp.f64 	%fd34, 0d3FF0000000000000, %fd94, %p25;
	div.rn.f64 	%fd11, %fd92, %fd34;
	mov.f64 	%fd95, 0d401921FB54442D18;
	{
	.reg .b32 %temp; 
	mov.b64 	{%temp, %r102}, %fd95;
	}
	{
	.reg .b32 %temp; 
	mov.b64 	{%r103, %temp}, %fd95;
	}
	setp.gt.s32 	%p26, %r102, 1048575;
	mov.b32 	%r104, -1023;
	@%p26 bra 	$L__BB7_23;
	mov.f64 	%fd95, 0d437921FB54442D18;
	{
	.reg .b32 %temp; 
	mov.b64 	{%temp, %r102}, %fd95;
	}
	{
	.reg .b32 %temp; 
	mov.b64 	{%r103, %temp}, %fd95;
	}
	mov.b32 	%r104, -1077;
$L__BB7_23:
	add.s32 	%r68, %r102, -1;
	setp.gt.u32 	%p27, %r68, 2146435070;
	@%p27 bra 	$L__BB7_27;
	shr.u32 	%r71, %r102, 20;
	add.s32 	%r105, %r104, %r71;
	and.b32  	%r72, %r102, 1048575;
	or.b32  	%r73, %r72, 1072693248;
	mov.b64 	%fd96, {%r103, %r73};
	setp.lt.u32 	%p29, %r73, 1073127583;
	@%p29 bra 	$L__BB7_26;
	{
	.reg .b32 %temp; 
	mov.b64 	{%r74, %temp}, %fd96;
	}
	{
	.reg .b32 %temp; 
	mov.b64 	{%temp, %r75}, %fd96;
	}
	add.s32 	%r76, %r75, -1048576;
	mov.b64 	%fd96, {%r74, %r76};
	add.s32 	%r105, %r105, 1;
$L__BB7_26:
	add.f64 	%fd37, %fd96, 0dBFF0000000000000;
	add.f64 	%fd38, %fd96, 0d3FF0000000000000;
	rcp.approx.ftz.f64 	%fd39, %fd38;
	neg.f64 	%fd40, %fd38;
	fma.rn.f64 	%fd41, %fd40, %fd39, 0d3FF0000000000000;
	fma.rn.f64 	%fd42, %fd41, %fd41, %fd41;
	fma.rn.f64 	%fd43, %fd42, %fd39, %fd39;
	mul.f64 	%fd44, %fd37, %fd43;
	fma.rn.f64 	%fd45, %fd37, %fd43, %fd44;
	mul.f64 	%fd46, %fd45, %fd45;
	fma.rn.f64 	%fd47, %fd46, 0d3EB1380B3AE80F1E, 0d3ED0EE258B7A8B04;
	fma.rn.f64 	%fd48, %fd47, %fd46, 0d3EF3B2669F02676F;
	fma.rn.f64 	%fd49, %fd48, %fd46, 0d3F1745CBA9AB0956;
	fma.rn.f64 	%fd50, %fd49, %fd46, 0d3F3C71C72D1B5154;
	fma.rn.f64 	%fd51, %fd50, %fd46, 0d3F624924923BE72D;
	fma.rn.f64 	%fd52, %fd51, %fd46, 0d3F8999999999A3C4;
	fma.rn.f64 	%fd53, %fd52, %fd46, 0d3FB5555555555554;
	sub.f64 	%fd54, %fd37, %fd45;
	add.f64 	%fd55, %fd54, %fd54;
	neg.f64 	%fd56, %fd45;
	fma.rn.f64 	%fd57, %fd56, %fd37, %fd55;
	mul.f64 	%fd58, %fd43, %fd57;
	mul.f64 	%fd59, %fd46, %fd53;
	fma.rn.f64 	%fd60, %fd59, %fd45, %fd58;
	xor.b32  	%r77, %r105, -2147483648;
	mov.b32 	%r78, 1127219200;
	mov.b64 	%fd61, {%r77, %r78};
	mov.b32 	%r79, -2147483648;
	mov.b64 	%fd62, {%r79, %r78};
	sub.f64 	%fd63, %fd61, %fd62;
	fma.rn.f64 	%fd64, %fd63, 0d3FE62E42FEFA39EF, %fd45;
	fma.rn.f64 	%fd65, %fd63, 0dBFE62E42FEFA39EF, %fd64;
	sub.f64 	%fd66, %fd65, %fd45;
	sub.f64 	%fd67, %fd60, %fd66;
	fma.rn.f64 	%fd68, %fd63, 0d3C7ABC9E3B39803F, %fd67;
	add.f64 	%fd97, %fd64, %fd68;
	bra.uni 	$L__BB7_28;
$L__BB7_27:
	fma.rn.f64 	%fd36, %fd95, 0d7FF0000000000000, 0d7FF0000000000000;
	{
	.reg .b32 %temp; 
	mov.b64 	{%temp, %r69}, %fd95;
	}
	and.b32  	%r70, %r69, 2147483647;
	setp.eq.s32 	%p28, %r70, 0;
	selp.f64 	%fd97, 0dFFF0000000000000, %fd36, %p28;
$L__BB7_28:
	cvt.rn.f64.s32 	%fd69, %r35;
	mul.f64 	%fd70, %fd69, 0dBFE0000000000000;
	fma.rn.f64 	%fd71, %fd70, %fd97, %fd11;
	cvt.rn.f32.s32 	%f76, %r35;
	setp.lt.f32 	%p30, %f14, 0f00800000;
	mul.f32 	%f77, %f14, 0f4B000000;
	selp.f32 	%f78, %f77, %f14, %p30;
	selp.f32 	%f79, 0fC1B80000, 0f00000000, %p30;
	mov.b32 	%r80, %f78;
	add.s32 	%r81, %r80, -1059760811;
	and.b32  	%r82, %r81, -8388608;
	sub.s32 	%r83, %r80, %r82;
	mov.b32 	%f80, %r83;
	cvt.rn.f32.s32 	%f81, %r82;
	fma.rn.f32 	%f82, %f81, 0f34000000, %f79;
	add.f32 	%f83, %f80, 0fBF800000;
	fma.rn.f32 	%f84, %f83, 0fBE055027, 0f3E1039F6;
	fma.rn.f32 	%f85, %f84, %f83, 0fBDF8CDCC;
	fma.rn.f32 	%f86, %f85, %f83, 0f3E0F2955;
	fma.rn.f32 	%f87, %f86, %f83, 0fBE2AD8B9;
	fma.rn.f32 	%f88, %f87, %f83, 0f3E4CED0B;
	fma.rn.f32 	%f89, %f88, %f83, 0fBE7FFF22;
	fma.rn.f32 	%f90, %f89, %f83, 0f3EAAAA78;
	fma.rn.f32 	%f91, %f90, %f83, 0fBF000000;
	mul.f32 	%f92, %f83, %f91;
	fma.rn.f32 	%f93, %f92, %f83, %f83;
	fma.rn.f32 	%f94, %f82, 0f3F317218, %f93;
	setp.gt.u32 	%p31, %r80, 2139095039;
	fma.rn.f32 	%f95, %f78, 0f7F800000, 0f7F800000;
	selp.f32 	%f96, %f95, %f94, %p31;
	setp.eq.f32 	%p32, %f78, 0f00000000;
	selp.f32 	%f97, 0fFF800000, %f96, %p32;
	mul.f32 	%f98, %f97, %f76;
	cvt.f64.f32 	%fd72, %f98;
	sub.f64 	%fd19, %fd71, %fd72;
	fma.rn.f64 	%fd73, %fd19, 0d3FF71547652B82FE, 0d4338000000000000;
	{
	.reg .b32 %temp; 
	mov.b64 	{%r31, %temp}, %fd73;
	}
	mov.f64 	%fd74, 0dC338000000000000;
	add.rn.f64 	%fd75, %fd73, %fd74;
	fma.rn.f64 	%fd76, %fd75, 0dBFE62E42FEFA39EF, %fd19;
	fma.rn.f64 	%fd77, %fd75, 0dBC7ABC9E3B39803F, %fd76;
	fma.rn.f64 	%fd78, %fd77, 0d3E5ADE1569CE2BDF, 0d3E928AF3FCA213EA;
	fma.rn.f64 	%fd79, %fd78, %fd77, 0d3EC71DEE62401315;
	fma.rn.f64 	%fd80, %fd79, %fd77, 0d3EFA01997C89EB71;
	fma.rn.f64 	%fd81, %fd80, %fd77, 0d3F2A01A014761F65;
	fma.rn.f64 	%fd82, %fd81, %fd77, 0d3F56C16C1852B7AF;
	fma.rn.f64 	%fd83, %fd82, %fd77, 0d3F81111111122322;
	fma.rn.f64 	%fd84, %fd83, %fd77, 0d3FA55555555502A1;
	fma.rn.f64 	%fd85, %fd84, %fd77, 0d3FC5555555555511;
	fma.rn.f64 	%fd86, %fd85, %fd77, 0d3FE000000000000B;
	fma.rn.f64 	%fd87, %fd86, %fd77, 0d3FF0000000000000;
	fma.rn.f64 	%fd88, %fd87, %fd77, 0d3FF0000000000000;
	{
	.reg .b32 %temp; 
	mov.b64 	{%r32, %temp}, %fd88;
	}
	{
	.reg .b32 %temp; 
	mov.b64 	{%temp, %r33}, %fd88;
	}
	shl.b32 	%r84, %r31, 20;
	add.s32 	%r85, %r84, %r33;
	mov.b64 	%fd98, {%r32, %r85};
	{
	.reg .b32 %temp; 
	mov.b64 	{%temp, %r86}, %fd19;
	}
	mov.b32 	%f99, %r86;
	abs.f32 	%f13, %f99;
	setp.lt.f32 	%p33, %f13, 0f4086232B;
	@%p33 bra 	$L__BB7_31;
	setp.lt.f64 	%p34, %fd19, 0d0000000000000000;
	add.f64 	%fd89, %fd19, 0d7FF0000000000000;
	selp.f64 	%fd98, 0d0000000000000000, %fd89, %p34;
	setp.geu.f32 	%p35, %f13, 0f40874800;
	@%p35 bra 	$L__BB7_31;
	shr.u32 	%r87, %r31, 31;
	add.s32 	%r88, %r31, %r87;
	shr.s32 	%r89, %r88, 1;
	shl.b32 	%r90, %r89, 20;
	add.s32 	%r91, %r33, %r90;
	mov.b64 	%fd90, {%r32, %r91};
	sub.s32 	%r92, %r31, %r89;
	shl.b32 	%r93, %r92, 20;
	add.s32 	%r94, %r93, 1072693248;
	mov.b32 	%r95, 0;
	mov.b64 	%fd91, {%r95, %r94};
	mul.f64 	%fd98, %fd91, %fd90;
$L__BB7_31:
	cvt.rn.f32.f64 	%f100, %fd98;
	mad.lo.s32 	%r96, %r34, %r1, %r2;
	cvta.to.global.u64 	%rd36, %rd7;
	mul.wide.s32 	%rd37, %r96, 4;
	add.s64 	%rd38, %rd36, %rd37;
	st.global.f32 	[%rd38], %f100;
$L__BB7_32:
	ret;

}
	// .globl	_Z11logGaussianPfiiPKfS1_S1_f
.visible .entry _Z11logGaussianPfiiPKfS1_S1_f(
	.param .u64 .ptr .align 1 _Z11logGaussianPfiiPKfS1_S1_f_param_0,
	.param .u32 _Z11logGaussianPfiiPKfS1_S1_f_param_1,
	.param .u32 _Z11logGaussianPfiiPKfS1_S1_f_param_2,
	.param .u64 .ptr .align 1 _Z11logGaussianPfiiPKfS1_S1_f_param_3,
	.param .u64 .ptr .align 1 _Z11logGaussianPfiiPKfS1_S1_f_param_4,
	.param .u64 .ptr .align 1 _Z11logGaussianPfiiPKfS1_S1_f_param_5,
	.param .f32 _Z11logGaussianPfiiPKfS1_S1_f_param_6
)
{
	.reg .pred 	%p<18>;
	.reg .b32 	%r<115>;
	.reg .b32 	%f<139>;
	.reg .b64 	%rd<63>;
	.reg .b64 	%fd<58>;

	ld.param.u64 	%rd7, [_Z11logGaussianPfiiPKfS1_S1_f_param_0];
	ld.param.u32 	%r61, [_Z11logGaussianPfiiPKfS1_S1_f_param_1];
	ld.param.u32 	%r60, [_Z11logGaussianPfiiPKfS1_S1_f_param_2];
	ld.param.u64 	%rd8, [_Z11logGaussianPfiiPKfS1_S1_f_param_3];
	ld.param.u64 	%rd9, [_Z11logGaussianPfiiPKfS1_S1_f_param_4];
	ld.param.u64 	%rd10, [_Z11logGaussianPfiiPKfS1_S1_f_param_5];
	ld.param.f32 	%f15, [_Z11logGaussianPfiiPKfS1_S1_f_param_6];
	cvta.to.global.u64 	%rd1, %rd10;
	cvta.to.global.u64 	%rd2, %rd9;
	cvta.to.global.u64 	%rd3, %rd8;
	mov.u32 	%r62, %tid.x;
	mov.u32 	%r63, %ctaid.x;
	mov.u32 	%r64, %ntid.x;
	mad.lo.s32 	%r1, %r63, %r64, %r62;
	setp.ge.s32 	%p1, %r1, %r61;
	@%p1 bra 	$L__BB8_24;
	setp.lt.s32 	%p2, %r60, 1;
	mov.f64 	%fd54, 0d8000000000000000;
	@%p2 bra 	$L__BB8_16;
	mul.lo.s32 	%r2, %r60, %r1;
	add.s32 	%r3, %r60, -1;
	and.b32  	%r4, %r60, 7;
	and.b32  	%r5, %r60, 3;
	and.b32  	%r6, %r60, 2147483640;
	and.b32  	%r7, %r60, 1;
	neg.s32 	%r8, %r6;
	shl.b32 	%r9, %r60, 3;
	shl.b32 	%r10, %r60, 1;
	mul.lo.s32 	%r11, %r60, 3;
	shl.b32 	%r12, %r60, 2;
	mul.lo.s32 	%r13, %r60, 5;
	mul.lo.s32 	%r14, %r60, 6;
	mul.lo.s32 	%r15, %r60, 7;
	mov.f32 	%f138, 0f00000000;
	mov.b32 	%r97, 0;
	add.s64 	%rd4, %rd2, 16;
$L__BB8_3:
	setp.lt.u32 	%p3, %r3, 7;
	add.s32 	%r67, %r97, %r2;
	mul.wide.s32 	%rd11, %r67, 4;
	add.s64 	%rd12, %rd3, %rd11;
	ld.global.f32 	%f18, [%rd12];
	mul.wide.u32 	%rd13, %r97, 4;
	add.s64 	%rd14, %rd2, %rd13;
	ld.global.f32 	%f19, [%rd14];
	sub.f32 	%f2, %f18, %f19;
	mov.b32 	%r109, 0;
	@%p3 bra 	$L__BB8_6;
	add.s32 	%r106, %r60, %r97;
	add.s32 	%r105, %r10, %r97;
	add.s32 	%r104, %r11, %r97;
	add.s32 	%r103, %r12, %r97;
	add.s32 	%r102, %r13, %r97;
	add.s32 	%r101, %r14, %r97;
	add.s32 	%r100, %r15, %r97;
	mov.u64 	%rd62, %rd4;
	mov.u32 	%r98, %r2;
	mov.u32 	%r99, %r97;
	mov.u32 	%r107, %r8;
$L__BB8_5:
	.pragma "nounroll";
	mul.wide.s32 	%rd15, %r98, 4;
	add.s64 	%rd16, %rd3, %rd15;
	ld.global.f32 	%f20, [%rd16];
	ld.global.f32 	%f21, [%rd62+-16];
	sub.f32 	%f22, %f20, %f21;
	mul.wide.u32 	%rd17, %r99, 4;
	add.s64 	%rd18, %rd1, %rd17;
	ld.global.f32 	%f23, [%rd18];
	mul.f32 	%f24, %f22, %f23;
	fma.rn.f32 	%f25, %f24, %f2, %f138;
	ld.global.f32 	%f26, [%rd16+4];
	ld.global.f32 	%f27, [%rd62+-12];
	sub.f32 	%f28, %f26, %f27;
	mul.wide.u32 	%rd19, %r106, 4;
	add.s64 	%rd20, %rd1, %rd19;
	ld.global.f32 	%f29, [%rd20];
	mul.f32 	%f30, %f28, %f29;
	fma.rn.f32 	%f31, %f30, %f2, %f25;
	ld.global.f32 	%f32, [%rd16+8];
	ld.global.f32 	%f33, [%rd62+-8];
	sub.f32 	%f34, %f32, %f33;
	mul.wide.u32 	%rd21, %r105, 4;
	add.s64 	%rd22, %rd1, %rd21;
	ld.global.f32 	%f35, [%rd22];
	mul.f32 	%f36, %f34, %f35;
	fma.rn.f32 	%f37, %f36, %f2, %f31;
	ld.global.f32 	%f38, [%rd16+12];
	ld.global.f32 	%f39, [%rd62+-4];
	sub.f32 	%f40, %f38, %f39;
	mul.wide.u32 	%rd23, %r104, 4;
	add.s64 	%rd24, %rd1, %rd23;
	ld.global.f32 	%f41, [%rd24];
	mul.f32 	%f42, %f40, %f41;
	fma.rn.f32 	%f43, %f42, %f2, %f37;
	ld.global.f32 	%f44, [%rd16+16];
	ld.global.f32 	%f45, [%rd62];
	sub.f32 	%f46, %f44, %f45;
	mul.wide.u32 	%rd25, %r103, 4;
	add.s64 	%rd26, %rd1, %rd25;
	ld.global.f32 	%f47, [%rd26];
	mul.f32 	%f48, %f46, %f47;
	fma.rn.f32 	%f49, %f48, %f2, %f43;
	ld.global.f32 	%f50, [%rd16+20];
	ld.global.f32 	%f51, [%rd62+4];
	sub.f32 	%f52, %f50, %f51;
	mul.wide.u32 	%rd27, %r102, 4;
	add.s64 	%rd28, %rd1, %rd27;
	ld.global.f32 	%f53, [%rd28];
	mul.f32 	%f54, %f52, %f53;
	fma.rn.f32 	%f55, %f54, %f2, %f49;
	ld.global.f32 	%f56, [%rd16+24];
	ld.global.f32 	%f57, [%rd62+8];
	sub.f32 	%f58, %f56, %f57;
	mul.wide.u32 	%rd29, %r101, 4;
	add.s64 	%rd30, %rd1, %rd29;
	ld.global.f32 	%f59, [%rd30];
	mul.f32 	%f60, %f58, %f59;
	fma.rn.f32 	%f61, %f60, %f2, %f55;
	ld.global.f32 	%f62, [%rd16+28];
	ld.global.f32 	%f63, [%rd62+12];
	sub.f32 	%f64, %f62, %f63;
	mul.wide.u32 	%rd31, %r100, 4;
	add.s64 	%rd32, %rd1, %rd31;
	ld.global.f32 	%f65, [%rd32];
	mul.f32 	%f66, %f64, %f65;
	fma.rn.f32 	%f138, %f66, %f2, %f61;
	add.s32 	%r107, %r107, 8;
	add.s32 	%r106, %r106, %r9;
	add.s32 	%r105, %r105, %r9;
	add.s32 	%r104, %r104, %r9;
	add.s32 	%r103, %r103, %r9;
	add.s32 	%r102, %r102, %r9;
	add.s32 	%r101, %r101, %r9;
	add.s32 	%r100, %r100, %r9;
	add.s32 	%r99, %r99, %r9;
	add.s32 	%r98, %r98, 8;
	add.s64 	%rd62, %rd62, 32;
	setp.ne.s32 	%p4, %r107, 0;
	mov.u32 	%r109, %r6;
	@%p4 bra 	$L__BB8_5;
$L__BB8_6:
	setp.eq.s32 	%p5, %r4, 0;
	@%p5 bra 	$L__BB8_14;
	add.s32 	%r68, %r4, -1;
	setp.lt.u32 	%p6, %r68, 3;
	@%p6 bra 	$L__BB8_9;
	add.s32 	%r69, %r109, %r2;
	mul.wide.s32 	%rd33, %r69, 4;
	add.s64 	%rd34, %rd3, %rd33;
	ld.global.f32 	%f68, [%rd34];
	mul.wide.u32 	%rd35, %r109, 4;
	add.s64 	%rd36, %rd2, %rd35;
	ld.global.f32 	%f69, [%rd36];
	sub.f32 	%f70, %f68, %f69;
	mad.lo.s32 	%r70, %r109, %r60, %r97;
	mul.wide.u32 	%rd37, %r70, 4;
	add.s64 	%rd38, %rd1, %rd37;
	ld.global.f32 	%f71, [%rd38];
	mul.f32 	%f72, %f70, %f71;
	fma.rn.f32 	%f73, %f72, %f2, %f138;
	ld.global.f32 	%f74, [%rd34+4];
	ld.global.f32 	%f75, [%rd36+4];
	sub.f32 	%f76, %f74, %f75;
	add.s32 	%r71, %r70, %r60;
	mul.wide.u32 	%rd39, %r71, 4;
	add.s64 	%rd40, %rd1, %rd39;
	ld.global.f32 	%f77, [%rd40];
	mul.f32 	%f78, %f76, %f77;
	fma.rn.f32 	%f79, %f78, %f2, %f73;
	ld.global.f32 	%f80, [%rd34+8];
	ld.global.f32 	%f81, [%rd36+8];
	sub.f32 	%f82, %f80, %f81;
	add.s32 	%r72, %r71, %r60;
	mul.wide.u32 	%rd41, %r72, 4;
	add.s64 	%rd42, %rd1, %rd41;
	ld.global.f32 	%f83, [%rd42];
	mul.f32 	%f84, %f82, %f83;
	fma.rn.f32 	%f85, %f84, %f2, %f79;
	ld.global.f32 	%f86, [%rd34+12];
	ld.global.f32 	%f87, [%rd36+12];
	sub.f32 	%f88, %f86, %f87;
	add.s32 	%r73, %r72, %r60;
	mul.wide.u32 	%rd43, %r73, 4;
	add.s64 	%rd44, %rd1, %rd43;
	ld.global.f32 	%f89, [%rd44];
	mul.f32 	%f90, %f88, %f89;
	fma.rn.f32 	%f138, %f90, %f2, %f85;
	add.s32 	%r109, %r109, 4;
$L__BB8_9:
	setp.eq.s32 	%p7, %r5, 0;
	@%p7 bra 	$L__BB8_14;
	setp.eq.s32 	%p8, %r5, 1;
	@%p8 bra 	$L__BB8_12;
	add.s32 	%r74, %r109, %r2;
	mul.wide.s32 	%rd45, %r74, 4;
	add.s64 	%rd46, %rd3, %rd45;
	ld.global.f32 	%f92, [%rd46];
	mul.wide.u32 	%rd47, %r109, 4;
	add.s64 	%rd48, %rd2, %rd47;
	ld.global.f32 	%f93, [%rd48];
	sub.f32 	%f94, %f92, %f93;
	mad.lo.s32 	%r75, %r109, %r60, %r97;
	mul.wide.u32 	%rd49, %r75, 4;
	add.s64 	%rd50, %rd1, %rd49;
	ld.global.f32 	%f95, [%rd50];
	mul.f32 	%f96, %f94, %f95;
	fma.rn.f32 	%f97, %f96, %f2, %f138;
	ld.global.f32 	%f98, [%rd46+4];
	ld.global.f32 	%f99, [%rd48+4];
	sub.f32 	%f100, %f98, %f99;
	add.s32 	%r76, %r75, %r60;
	mul.wide.u32 	%rd51, %r76, 4;
	add.s64 	%rd52, %rd1, %rd51;
	ld.global.f32 	%f101, [%rd52];
	mul.f32 	%f102, %f100, %f101;
	fma.rn.f32 	%f138, %f102, %f2, %f97;
	add.s32 	%r109, %r109, 2;
$L__BB8_12:
	setp.eq.s32 	%p9, %r7, 0;
	@%p9 bra 	$L__BB8_14;
	add.s32 	%r77, %r109, %r2;
	mul.wide.s32 	%rd53, %r77, 4;
	add.s64 	%rd54, %rd3, %rd53;
	ld.global.f32 	%f103, [%rd54];
	mul.wide.u32 	%rd55, %r109, 4;
	add.s64 	%rd56, %rd2, %rd55;
	ld.global.f32 	%f104, [%rd56];
	sub.f32 	%f105, %f103, %f104;
	mad.lo.s32 	%r78, %r109, %r60, %r97;
	mul.wide.u32 	%rd57, %r78, 4;
	add.s64 	%rd58, %rd1, %rd57;
	ld.global.f32 	%f106, [%rd58];
	mul.f32 	%f107, %f105, %f106;
	fma.rn.f32 	%f138, %f107, %f2, %f138;
$L__BB8_14:
	add.s32 	%r97, %r97, 1;
	setp.ne.s32 	%p10, %r97, %r60;
	@%p10 bra 	$L__BB8_3;
	cvt.f64.f32 	%fd12, %f138;
	mul.f64 	%fd54, %fd12, 0dBFE0000000000000;
$L__BB8_16:
	cvt.rn.f64.s32 	%fd3, %r60;
	mov.f64 	%fd55, 0d401921FB54442D18;
	{
	.reg .b32 %temp; 
	mov.b64 	{%temp, %r111}, %fd55;
	}
	{
	.reg .b32 %temp; 
	mov.b64 	{%r112, %temp}, %fd55;
	}
	setp.gt.s32 	%p11, %r111, 1048575;
	mov.b32 	%r113, -1023;
	@%p11 bra 	$L__BB8_18;
	mov.f64 	%fd55, 0d437921FB54442D18;
	{
	.reg .b32 %temp; 
	mov.b64 	{%temp, %r111}, %fd55;
	}
	{
	.reg .b32 %temp; 
	mov.b64 	{%r112, %temp}, %fd55;
	}
	mov.b32 	%r113, -1077;
$L__BB8_18:
	add.s32 	%r81, %r111, -1;
	setp.gt.u32 	%p12, %r81, 2146435070;
	@%p12 bra 	$L__BB8_22;
	shr.u32 	%r84, %r111, 20;
	add.s32 	%r114, %r113, %r84;
	and.b32  	%r85, %r111, 1048575;
	or.b32  	%r86, %r85, 1072693248;
	mov.b64 	%fd56, {%r112, %r86};
	setp.lt.u32 	%p14, %r86, 1073127583;
	@%p14 bra 	$L__BB8_21;
	{
	.reg .b32 %temp; 
	mov.b64 	{%r87, %temp}, %fd56;
	}
	{
	.reg .b32 %temp; 
	mov.b64 	{%temp, %r88}, %fd56;
	}
	add.s32 	%r89, %r88, -1048576;
	mov.b64 	%fd56, {%r87, %r89};
	add.s32 	%r114, %r114, 1;
$L__BB8_21:
	add.f64 	%fd16, %fd56, 0dBFF0000000000000;
	add.f64 	%fd17, %fd56, 0d3FF0000000000000;
	rcp.approx.ftz.f64 	%fd18, %fd17;
	neg.f64 	%fd19, %fd17;
	fma.rn.f64 	%fd20, %fd19, %fd18, 0d3FF0000000000000;
	fma.rn.f64 	%fd21, %fd20, %fd20, %fd20;
	fma.rn.f64 	%fd22, %fd21, %fd18, %fd18;
	mul.f64 	%fd23, %fd16, %fd22;
	fma.rn.f64 	%fd24, %fd16, %fd22, %fd23;
	mul.f64 	%fd25, %fd24, %fd24;
	fma.rn.f64 	%fd26, %fd25, 0d3EB1380B3AE80F1E, 0d3ED0EE258B7A8B04;
	fma.rn.f64 	%fd27, %fd26, %fd25, 0d3EF3B2669F02676F;
	fma.rn.f64 	%fd28, %fd27, %fd25, 0d3F1745CBA9AB0956;
	fma.rn.f64 	%fd29, %fd28, %fd25, 0d3F3C71C72D1B5154;
	fma.rn.f64 	%fd30, %fd29, %fd25, 0d3F624924923BE72D;
	fma.rn.f64 	%fd31, %fd30, %fd25, 0d3F8999999999A3C4;
	fma.rn.f64 	%fd32, %fd31, %fd25, 0d3FB5555555555554;
	sub.f64 	%fd33, %fd16, %fd24;
	add.f64 	%fd34, %fd33, %fd33;
	neg.f64 	%fd35, %fd24;
	fma.rn.f64 	%fd36, %fd35, %fd16, %fd34;
	mul.f64 	%fd37, %fd22, %fd36;
	mul.f64 	%fd38, %fd25, %fd32;
	fma.rn.f64 	%fd39, %fd38, %fd24, %fd37;
	xor.b32  	%r90, %r114, -2147483648;
	mov.b32 	%r91, 1127219200;
	mov.b64 	%fd40, {%r90, %r91};
	mov.b32 	%r92, -2147483648;
	mov.b64 	%fd41, {%r92, %r91};
	sub.f64 	%fd42, %fd40, %fd41;
	fma.rn.f64 	%fd43, %fd42, 0d3FE62E42FEFA39EF, %fd24;
	fma.rn.f64 	%fd44, %fd42, 0dBFE62E42FEFA39EF, %fd43;
	sub.f64 	%fd45, %fd44, %fd24;
	sub.f64 	%fd46, %fd39, %fd45;
	fma.rn.f64 	%fd47, %fd42, 0d3C7ABC9E3B39803F, %fd46;
	add.f64 	%fd57, %fd43, %fd47;
	bra.uni 	$L__BB8_23;
$L__BB8_22:
	fma.rn.f64 	%fd15, %fd55, 0d7FF0000000000000, 0d7FF0000000000000;
	{
	.reg .b32 %temp; 
	mov.b64 	{%temp, %r82}, %fd55;
	}
	and.b32  	%r83, %r82, 2147483647;
	setp.eq.s32 	%p13, %r83, 0;
	selp.f64 	%fd57, 0dFFF0000000000000, %fd15, %p13;
$L__BB8_23:
	mul.f64 	%fd48, %fd3, 0d3FE0000000000000;
	mul.f64 	%fd49, %fd48, %fd57;
	sub.f64 	%fd50, %fd54, %fd49;
	setp.lt.f32 	%p15, %f15, 0f00800000;
	mul.f32 	%f108, %f15, 0f4B000000;
	selp.f32 	%f109, %f108, %f15, %p15;
	selp.f32 	%f110, 0fC1B80000, 0f00000000, %p15;
	mov.b32 	%r93, %f109;
	add.s32 	%r94, %r93, -1059760811;
	and.b32  	%r95, %r94, -8388608;
	sub.s32 	%r96, %r93, %r95;
	mov.b32 	%f111, %r96;
	cvt.rn.f32.s32 	%f112, %r95;
	fma.rn.f32 	%f113, %f112, 0f34000000, %f110;
	add.f32 	%f114, %f111, 0fBF800000;
	fma.rn.f32 	%f115, %f114, 0fBE055027, 0f3E1039F6;
	fma.rn.f32 	%f116, %f115, %f114, 0fBDF8CDCC;
	fma.rn.f32 	%f117, %f116, %f114, 0f3E0F2955;
	fma.rn.f32 	%f118, %f117, %f114, 0fBE2AD8B9;
	fma.rn.f32 	%f119, %f118, %f114, 0f3E4CED0B;
	fma.rn.f32 	%f120, %f119, %f114, 0fBE7FFF22;
	fma.rn.f32 	%f121, %f120, %f114, 0f3EAAAA78;
	fma.rn.f32 	%f122, %f121, %f114, 0fBF000000;
	mul.f32 	%f123, %f114, %f122;
	fma.rn.f32 	%f124, %f123, %f114, %f114;
	fma.rn.f32 	%f125, %f113, 0f3F317218, %f124;
	setp.gt.u32 	%p16, %r93, 2139095039;
	fma.rn.f32 	%f126, %f109, 0f7F800000, 0f7F800000;
	selp.f32 	%f127, %f126, %f125, %p16;
	setp.eq.f32 	%p17, %f109, 0f00000000;
	selp.f32 	%f128, 0fFF800000, %f127, %p17;
	cvt.f64.f32 	%fd51, %f128;
	mul.f64 	%fd52, %fd51, 0d3FE0000000000000;
	sub.f64 	%fd53, %fd50, %fd52;
	cvt.rn.f32.f64 	%f129, %fd53;
	cvta.to.global.u64 	%rd59, %rd7;
	mul.wide.s32 	%rd60, %r1, 4;
	add.s64 	%rd61, %rd59, %rd60;
	st.global.f32 	[%rd61], %f129;
$L__BB8_24:
	ret;

}
.func  (.param .b64 func_retval0) __internal_accurate_pow(
	.param .b64 __internal_accurate_pow_param_0
)
{
	.reg .pred 	%p<8>;
	.reg .b32 	%r<49>;
	.reg .b32 	%f<3>;
	.reg .b64 	%fd<109>;

	ld.param.f64 	%fd10, [__internal_accurate_pow_param_0];
	{
	.reg .b32 %temp; 
	mov.b64 	{%temp, %r46}, %fd10;
	}
	{
	.reg .b32 %temp; 
	mov.b64 	{%r45, %temp}, %fd10;
	}
	shr.u32 	%r47, %r46, 20;
	setp.gt.u32 	%p1, %r46, 1048575;
	@%p1 bra 	$L__BB9_2;
	mul.f64 	%fd11, %fd10, 0d4350000000000000;
	{
	.reg .b32 %temp; 
	mov.b64 	{%temp, %r46}, %fd11;
	}
	{
	.reg .b32 %temp; 
	mov.b64 	{%r45, %temp}, %fd11;
	}
	shr.u32 	%r16, %r46, 20;
	add.s32 	%r47, %r16, -54;
$L__BB9_2:
	add.s32 	%r48, %r47, -1023;
	and.b32  	%r17, %r46, -2146435073;
	or.b32  	%r18, %r17, 1072693248;
	mov.b64 	%fd107, {%r45, %r18};
	setp.lt.u32 	%p2, %r18, 1073127583;
	@%p2 bra 	$L__BB9_4;
	{
	.reg .b32 %temp; 
	mov.b64 	{%r19, %temp}, %fd107;
	}
	{
	.reg .b32 %temp; 
	mov.b64 	{%temp, %r20}, %fd107;
	}
	add.s32 	%r21, %r20, -1048576;
	mov.b64 	%fd107, {%r19, %r21};
	add.s32 	%r48, %r47, -1022;
$L__BB9_4:
	add.f64 	%fd12, %fd107, 0dBFF0000000000000;
	add.f64 	%fd13, %fd107, 0d3FF0000000000000;
	rcp.approx.ftz.f64 	%fd14, %fd13;
	neg.f64 	%fd15, %fd13;
	fma.rn.f64 	%fd16, %fd15, %fd14, 0d3FF0000000000000;
	fma.rn.f64 	%fd17, %fd16, %fd16, %fd16;
	fma.rn.f64 	%fd18, %fd17, %fd14, %fd14;
	mul.f64 	%fd19, %fd12, %fd18;
	fma.rn.f64 	%fd20, %fd12, %fd18, %fd19;
	mul.f64 	%fd21, %fd20, %fd20;
	fma.rn.f64 	%fd22, %fd21, 0d3EB0F5FF7D2CAFE2, 0d3ED0F5D241AD3B5A;
	fma.rn.f64 	%fd23, %fd22, %fd21, 0d3EF3B20A75488A3F;
	fma.rn.f64 	%fd24, %fd23, %fd21, 0d3F1745CDE4FAECD5;
	fma.rn.f64 	%fd25, %fd24, %fd21, 0d3F3C71C7258A578B;
	fma.rn.f64 	%fd26, %fd25, %fd21, 0d3F6249249242B910;
	fma.rn.f64 	%fd27, %fd26, %fd21, 0d3F89999999999DFB;
	sub.f64 	%fd28, %fd12, %fd20;
	add.f64 	%fd29, %fd28, %fd28;
	neg.f64 	%fd30, %fd20;
	fma.rn.f64 	%fd31, %fd30, %fd12, %fd29;
	mul.f64 	%fd32, %fd18, %fd31;
	fma.rn.f64 	%fd33, %fd21, %fd27, 0d3FB5555555555555;
	mov.f64 	%fd34, 0d3FB5555555555555;
	sub.f64 	%fd35, %fd34, %fd33;
	fma.rn.f64 	%fd36, %fd21, %fd27, %fd35;
	add.f64 	%fd37, %fd36, 0dBC46A4CB00B9E7B0;
	add.f64 	%fd38, %fd33, %fd37;
	sub.f64 	%fd39, %fd33, %fd38;
	add.f64 	%fd40, %fd37, %fd39;
	mul.rn.f64 	%fd41, %fd20, %fd20;
	neg.f64 	%fd42, %fd41;
	fma.rn.f64 	%fd43, %fd20, %fd20, %fd42;
	{
	.reg .b32 %temp; 
	mov.b64 	{%r22, %temp}, %fd32;
	}
	{
	.reg .b32 %temp; 
	mov.b64 	{%temp, %r23}, %fd32;
	}
	add.s32 	%r24, %r23, 1048576;
	mov.b64 	%fd44, {%r22, %r24};
	fma.rn.f64 	%fd45, %fd20, %fd44, %fd43;
	mul.rn.f64 	%fd46, %fd41, %fd20;
	neg.f64 	%fd47, %fd46;
	fma.rn.f64 	%fd48, %fd41, %fd20, %fd47;
	fma.rn.f64 	%fd49, %fd41, %fd32, %fd48;
	fma.rn.f64 	%fd50, %fd45, %fd20, %fd49;
	mul.rn.f64 	%fd51, %fd38, %fd46;
	neg.f64 	%fd52, %fd51;
	fma.rn.f64 	%fd53, %fd38, %fd46, %fd52;
	fma.rn.f64 	%fd54, %fd38, %fd50, %fd53;
	fma.rn.f64 	%fd55, %fd40, %fd46, %fd54;
	add.f64 	%fd56, %fd51, %fd55;
	sub.f64 	%fd57, %fd51, %fd56;
	add.f64 	%fd58, %fd55, %fd57;
	add.f64 	%fd59, %fd20, %fd56;
	sub.f64 	%fd60, %fd20, %fd59;
	add.f64 	%fd61, %fd56, %fd60;
	add.f64 	%fd62, %fd58, %fd61;
	add.f64 	%fd63, %fd32, %fd62;
	add.f64 	%fd64, %fd59, %fd63;
	sub.f64 	%fd65, %fd59, %fd64;
	add.f64 	%fd66, %fd63, %fd65;
	xor.b32  	%r25, %r48, -2147483648;
	mov.b32 	%r26, 1127219200;
	mov.b64 	%fd67, {%r25, %r26};
	mov.b32 	%r27, -2147483648;
	mov.b64 	%fd68, {%r27, %r26};
	sub.f64 	%fd69, %fd67, %fd68;
	fma.rn.f64 	%fd70, %fd69, 0d3FE62E42FEFA39EF, %fd64;
	fma.rn.f64 	%fd71, %fd69, 0dBFE62E42FEFA39EF, %fd70;
	sub.f64 	%fd72, %fd71, %fd64;
	sub.f64 	%fd73, %fd66, %fd72;
	fma.rn.f64 	%fd74, %fd69, 0d3C7ABC9E3B39803F, %fd73;
	add.f64 	%fd75, %fd70, %fd74;
	sub.f64 	%fd76, %fd70, %fd75;
	add.f64 	%fd77, %fd74, %fd76;
	mov.f64 	%fd78, 0d4000000000000000;
	{
	.reg .b32 %temp; 
	mov.b64 	{%temp, %r28}, %fd78;
	}
	{
	.reg .b32 %temp; 
	mov.b64 	{%r29, %temp}, %fd78;
	}
	shl.b32 	%r30, %r28, 1;
	setp.gt.u32 	%p3, %r30, -33554433;
	and.b32  	%r31, %r28, -15728641;
	selp.b32 	%r32, %r31, %r28, %p3;
	mov.b64 	%fd79, {%r29, %r32};
	mul.rn.f64 	%fd80, %fd75, %fd79;
	neg.f64 	%fd81, %fd80;
	fma.rn.f64 	%fd82, %fd75, %fd79, %fd81;
	fma.rn.f64 	%fd83, %fd77, %fd79, %fd82;
	add.f64 	%fd4, %fd80, %fd83;
	sub.f64 	%fd84, %fd80, %fd4;
	add.f64 	%fd5, %fd83, %fd84;
	fma.rn.f64 	%fd85, %fd4, 0d3FF71547652B82FE, 0d4338000000000000;
	{
	.reg .b32 %temp; 
	mov.b64 	{%r13, %temp}, %fd85;
	}
	mov.f64 	%fd86, 0dC338000000000000;
	add.rn.f64 	%fd87, %fd85, %fd86;
	fma.rn.f64 	%fd88, %fd87, 0dBFE62E42FEFA39EF, %fd4;
	fma.rn.f64 	%fd89, %fd87, 0dBC7ABC9E3B39803F, %fd88;
	fma.rn.f64 	%fd90, %fd89, 0d3E5ADE1569CE2BDF, 0d3E928AF3FCA213EA;
	fma.rn.f64 	%fd91, %fd90, %fd89, 0d3EC71DEE62401315;
	fma.rn.f64 	%fd92, %fd91, %fd89, 0d3EFA01997C89EB71;
	fma.rn.f64 	%fd93, %fd92, %fd89, 0d3F2A01A014761F65;
	fma.rn.f64 	%fd94, %fd93, %fd89, 0d3F56C16C1852B7AF;
	fma.rn.f64 	%fd95, %fd94, %fd89, 0d3F81111111122322;
	fma.rn.f64 	%fd96, %fd95, %fd89, 0d3FA55555555502A1;
	fma.rn.f64 	%fd97, %fd96, %fd89, 0d3FC5555555555511;
	fma.rn.f64 	%fd98, %fd97, %fd89, 0d3FE000000000000B;
	fma.rn.f64 	%fd99, %fd98, %fd89, 0d3FF0000000000000;
	fma.rn.f64 	%fd100, %fd99, %fd89, 0d3FF0000000000000;
	{
	.reg .b32 %temp; 
	mov.b64 	{%r14, %temp}, %fd100;
	}
	{
	.reg .b32 %temp; 
	mov.b64 	{%temp, %r15}, %fd100;
	}
	shl.b32 	%r33, %r13, 20;
	add.s32 	%r34, %r33, %r15;
	mov.b64 	%fd108, {%r14, %r34};
	{
	.reg .b32 %temp; 
	mov.b64 	{%temp, %r35}, %fd4;
	}
	mov.b32 	%f2, %r35;
	abs.f32 	%f1, %f2;
	setp.lt.f32 	%p4, %f1, 0f4086232B;
	@%p4 bra 	$L__BB9_7;
	setp.lt.f64 	%p5, %fd4, 0d0000000000000000;
	add.f64 	%fd101, %fd4, 0d7FF0000000000000;
	selp.f64 	%fd108, 0d0000000000000000, %fd101, %p5;
	setp.geu.f32 	%p6, %f1, 0f40874800;
	@%p6 bra 	$L__BB9_7;
	shr.u32 	%r36, %r13, 31;
	add.s32 	%r37, %r13, %r36;
	shr.s32 	%r38, %r37, 1;
	shl.b32 	%r39, %r38, 20;
	add.s32 	%r40, %r15, %r39;
	mov.b64 	%fd102, {%r14, %r40};
	sub.s32 	%r41, %r13, %r38;
	shl.b32 	%r42, %r41, 20;
	add.s32 	%r43, %r42, 1072693248;
	mov.b32 	%r44, 0;
	mov.b64 	%fd103, {%r44, %r43};
	mul.f64 	%fd108, %fd103, %fd102;
$L__BB9_7:
	abs.f64 	%fd104, %fd108;
	setp.eq.f64 	%p7, %fd104, 0d7FF0000000000000;
	fma.rn.f64 	%fd105, %fd108, %fd5, %fd108;
	selp.f64 	%fd106, %fd108, %fd105, %p7;
	st.param.f64 	[func_retval0], %fd106;
	ret;

}


// ===== COMPILED SASS (sm_100) =====

	.target	sm_100

	.elftype	@"ET_EXEC"


//--------------------- .note.nv.tkinfo           --------------------------
	.section	.note.nv.tkinfo,"",@"SHT_NOTE"
	.sectionflags	@"SHF_NOTE_NV_TKINFO"
	.tkinfo
        /*0018*/ 	.word	0x00000002
        /*0030*/ 	.string	""
        /*0030*/ 	.string	"ptxas"
        /*0030*/ 	.string	"Cuda compilation tools, release 13.0, V13.0.88"
        /*0030*/ 	.string	"Build cuda_13.0.r13.0/compiler.36424714_0"
        /*0030*/ 	.string	"-arch sm_100 -m 64 "



//--------------------- .note.nv.cuinfo           --------------------------
	.section	.note.nv.cuinfo,"",@"SHT_NOTE"
	.sectionflags	@"SHF_NOTE_NV_CUINFO"
        /*0018*/ 	.short	0x0002
        /*001a*/ 	.short	0x0064
        /*001c*/ 	.short	0x0082
	.zero		2


//--------------------- .nv.info                  --------------------------
	.section	.nv.info,"",@"SHT_CUDA_INFO"
	.align	4


	//----- nvinfo : EIATTR_REGCOUNT
	.align		4
        /*0000*/ 	.byte	0x04, 0x2f
        /*0002*/ 	.short	(.L_1 - .L_0)
	.align		4
.L_0:
        /*0004*/ 	.word	index@(_Z23linear_solve_one_columniiPdS_)
        /*0008*/ 	.word	0x0000001c


	//----- nvinfo : EIATTR_FRAME_SIZE
	.align		4
.L_1:
        /*000c*/ 	.byte	0x04, 0x11
        /*000e*/ 	.short	(.L_3 - .L_2)
	.align		4
.L_2:
        /*0010*/ 	.word	index@($__internal_4_$__cuda_sm20_div_rn_f64_full)
        /*0014*/ 	.word	0x00000000


	//----- nvinfo : EIATTR_FRAME_SIZE
	.align		4
.L_3:
        /*0018*/ 	.byte	0x04, 0x11
        /*001a*/ 	.short	(.L_5 - .L_4)
	.align		4
.L_4:
        /*001c*/ 	.word	index@(_Z23linear_solve_one_columniiPdS_)
        /*0020*/ 	.word	0x00000000


	//----- nvinfo : EIATTR_REGCOUNT
	.align		4
.L_5:
        /*0024*/ 	.byte	0x04, 0x2f
        /*0026*/ 	.short	(.L_7 - .L_6)
	.align		4
.L_6:
        /*0028*/ 	.word	index@(_Z29linear_solve_clear_one_columnPdiiS_S_)
        /*002c*/ 	.word	0x00000019


	//----- nvinfo : EIATTR_FRAME_SIZE
	.align		4
.L_7:
        /*0030*/ 	.byte	0x04, 0x11
        /*0032*/ 	.short	(.L_9 - .L_8)
	.align		4
.L_8:
        /*0034*/ 	.word	index@($__internal_3_$__cuda_sm20_div_rn_f64_full)
        /*0038*/ 	.word	0x00000000


	//----- nvinfo : EIATTR_FRAME_SIZE
	.align		4
.L_9:
        /*003c*/ 	.byte	0x04, 0x11
        /*003e*/ 	.short	(.L_11 - .L_10)
	.align		4
.L_10:
        /*0040*/ 	.word	index@(_Z29linear_solve_clear_one_columnPdiiS_S_)
        /*0044*/ 	.word	0x00000000


	//----- nvinfo : EIATTR_REGCOUNT
	.align		4
.L_11:
        /*0048*/ 	.byte	0x04, 0x2f
        /*004a*/ 	.short	(.L_13 - .L_12)
	.align		4
.L_12:
        /*004c*/ 	.word	index@(_Z27linear_solve_Mat_one_columniiiPdS_)
        /*0050*/ 	.word	0x0000001c


	//----- nvinfo : EIATTR_FRAME_SIZE
	.align		4
.L_13:
        /*0054*/ 	.byte	0x04, 0x11
        /*0056*/ 	.short	(.L_15 - .L_14)
	.align		4
.L_14:
        /*0058*/ 	.word	index@($__internal_2_$__cuda_sm20_div_rn_f64_full)
        /*005c*/ 	.word	0x00000000


	//----- nvinfo : EIATTR_FRAME_SIZE
	.align		4
.L_15:
        /*0060*/ 	.byte	0x04, 0x11
        /*0062*/ 	.short	(.L_17 - .L_16)
	.align		4
.L_16:
        /*0064*/ 	.word	index@(_Z27linear_solve_Mat_one_columniiiPdS_)
        /*0068*/ 	.word	0x00000000


	//----- nvinfo : EIATTR_REGCOUNT
	.align		4
.L_17:
        /*006c*/ 	.byte	0x04, 0x2f
        /*006e*/ 	.short	(.L_19 - .L_18)
	.align		4
.L_18:
        /*0070*/ 	.word	index@(_Z33linear_solve_Mat_clear_one_columnPdiiS_S_)
        /*0074*/ 	.word	0x00000019


	//----- nvinfo : EIATTR_FRAME_SIZE
	.align		4
.L_19:
        /*0078*/ 	.byte	0x04, 0x11
        /*007a*/ 	.short	(.L_21 - .L_20)
	.align		4
.L_20:
        /*007c*/ 	.word	index@($__internal_1_$__cuda_sm20_div_rn_f64_full)
        /*0080*/ 	.word	0x00000000


	//----- nvinfo : EIATTR_FRAME_SIZE
	.align		4
.L_21:
        /*0084*/ 	.byte	0x04, 0x11
        /*0086*/ 	.short	(.L_23 - .L_22)
	.align		4
.L_22:
        /*0088*/ 	.word	index@(_Z33linear_solve_Mat_clear_one_columnPdiiS_S_)
        /*008c*/ 	.word	0x00000000


	//----- nvinfo : EIATTR_REGCOUNT
	.align		4
.L_23:
        /*0090*/ 	.byte	0x04, 0x2f
        /*0092*/ 	.short	(.L_25 - .L_24)
	.align		4
.L_24:
        /*0094*/ 	.word	index@(_Z15cuda_cover_testPfi)
        /*0098*/ 	.word	0x0000000a


	//----- nvinfo : EIATTR_FRAME_SIZE
	.align		4
.L_25:
        /*009c*/ 	.byte	0x04, 0x11
        /*009e*/ 	.short	(.L_27 - .L_26)
	.align		4
.L_26:
        /*00a0*/ 	.word	index@(_Z15cuda_cover_testPfi)
        /*00a4*/ 	.word	0x00000000


	//----- nvinfo : EIATTR_REGCOUNT
	.align		4
.L_27:
        /*00a8*/ 	.byte	0x04, 0x2f
        /*00aa*/ 	.short	(.L_29 - .L_28)
	.align		4
.L_28:
        /*00ac*/ 	.word	index@(_Z6matmulPfiPKfS1_)
        /*00b0*/ 	.word	0x0000001e


	//----- nvinfo : EIATTR_FRAME_SIZE
	.align		4
.L_29:
        /*00b4*/ 	.byte	0x04, 0x11
        /*00b6*/ 	.short	(.L_31 - .L_30)
	.align		4
.L_30:
        /*00b8*/ 	.word	index@(_Z6matmulPfiPKfS1_)
        /*00bc*/ 	.word	0x00000000


	//----- nvinfo : EIATTR_REGCOUNT
	.align		4
.L_31:
        /*00c0*/ 	.byte	0x04, 0x2f
        /*00c2*/ 	.short	(.L_33 - .L_32)
	.align		4
.L_32:
        /*00c4*/ 	.word	index@(_Z7distCalPfiiiPKfS1_)
        /*00c8*/ 	.word	0x0000001d


	//----- nvinfo : EIATTR_FRAME_SIZE
	.align		4
.L_33:
        /*00cc*/ 	.byte	0x04, 0x11
        /*00ce*/ 	.short	(.L_35 - .L_34)
	.align		4
.L_34:
        /*00d0*/ 	.word	index@(_Z7distCalPfiiiPKfS1_)
        /*00d4*/ 	.word	0x00000000


	//----- nvinfo : EIATTR_REGCOUNT
	.align		4
.L_35:
        /*00d8*/ 	.byte	0x04, 0x2f
        /*00da*/ 	.short	(.L_37 - .L_36)
	.align		4
.L_36:
        /*00dc*/ 	.word	index@(_Z10kernelvalsPfiiiPKfS1_f)
        /*00e0*/ 	.word	0x0000001e


	//----- nvinfo : EIATTR_FRAME_SIZE
	.align		4
.L_37:
        /*00e4*/ 	.byte	0x04, 0x11
        /*00e6*/ 	.short	(.L_39 - .L_38)
	.align		4
.L_38:
        /*00e8*/ 	.word	index@($_Z10kernelvalsPfiiiPKfS1_f$__internal_accurate_pow)
        /*00ec*/ 	.word	0x00000000


	//----- nvinfo : EIATTR_FRAME_SIZE
	.align		4
.L_39:
        /*00f0*/ 	.byte	0x04, 0x11
        /*00f2*/ 	.short	(.L_41 - .L_40)
	.align		4
.L_40:
        /*00f4*/ 	.word	index@($__internal_0_$__cuda_sm20_div_rn_f64_full)
        /*00f8*/ 	.word	0x00000000


	//----- nvinfo : EIATTR_FRAME_SIZE
	.align		4
.L_41:
        /*00fc*/ 	.byte	0x04, 0x11
        /*00fe*/ 	.short	(.L_43 - .L_42)
	.align		4
.L_42:
        /*0100*/ 	.word	index@(_Z10kernelvalsPfiiiPKfS1_f)
        /*0104*/ 	.word	0x00000000


	//----- nvinfo : EIATTR_REGCOUNT
	.align		4
.L_43:
        /*0108*/ 	.byte	0x04, 0x2f
        /*010a*/ 	.short	(.L_45 - .L_44)
	.align		4
.L_44:
        /*010c*/ 	.word	index@(_Z11logGaussianPfiiPKfS1_S1_f)
        /*0110*/ 	.word	0x00000020


	//----- nvinfo : EIATTR_FRAME_SIZE
	.align		4
.L_45:
        /*0114*/ 	.byte	0x04, 0x11
        /*0116*/ 	.short	(.L_47 - .L_46)
	.align		4
.L_46:
        /*0118*/ 	.word	index@(_Z11logGaussianPfiiPKfS1_S1_f)
        /*011c*/ 	.word	0x00000000


	//----- nvinfo : EIATTR_MIN_STACK_SIZE
	.align		4
.L_47:
        /*0120*/ 	.byte	0x04, 0x12
        /*0122*/ 	.short	(.L_49 - .L_48)
	.align		4
.L_48:
        /*0124*/ 	.word	index@(_Z11logGaussianPfiiPKfS1_S1_f)
        /*0128*/ 	.word	0x00000000


	//----- nvinfo : EIATTR_MIN_STACK_SIZE
	.align		4
.L_49:
        /*012c*/ 	.byte	0x04, 0x12
        /*012e*/ 	.short	(.L_51 - .L_50)
	.align		4
.L_50:
        /*0130*/ 	.word	index@(_Z10kernelvalsPfiiiPKfS1_f)
        /*0134*/ 	.word	0x00000000


	//----- nvinfo : EIATTR_MIN_STACK_SIZE
	.align		4
.L_51:
        /*0138*/ 	.byte	0x04, 0x12
        /*013a*/ 	.short	(.L_53 - .L_52)
	.align		4
.L_52:
        /*013c*/ 	.word	index@(_Z7distCalPfiiiPKfS1_)
        /*0140*/ 	.word	0x00000000


	//----- nvinfo : EIATTR_MIN_STACK_SIZE
	.align		4
.L_53:
        /*0144*/ 	.byte	0x04, 0x12
        /*0146*/ 	.short	(.L_55 - .L_54)
	.align		4
.L_54:
        /*0148*/ 	.word	index@(_Z6matmulPfiPKfS1_)
        /*014c*/ 	.word	0x00000000


	//----- nvinfo : EIATTR_MIN_STACK_SIZE
	.align		4
.L_55:
        /*0150*/ 	.byte	0x04, 0x12
        /*0152*/ 	.short	(.L_57 - .L_56)
	.align		4
.L_56:
        /*0154*/ 	.word	index@(_Z15cuda_cover_testPfi)
        /*0158*/ 	.word	0x00000000


	//----- nvinfo : EIATTR_MIN_STACK_SIZE
	.align		4
.L_57:
        /*015c*/ 	.byte	0x04, 0x12
        /*015e*/ 	.short	(.L_59 - .L_58)
	.align		4
.L_58:
        /*0160*/ 	.word	index@(_Z33linear_solve_Mat_clear_one_columnPdiiS_S_)
        /*0164*/ 	.word	0x00000000


	//----- nvinfo : EIATTR_MIN_STACK_SIZE
	.align		4
.L_59:
        /*0168*/ 	.byte	0x04, 0x12
        /*016a*/ 	.short	(.L_61 - .L_60)
	.align		4
.L_60:
        /*016c*/ 	.word	index@(_Z27linear_solve_Mat_one_columniiiPdS_)
        /*0170*/ 	.word	0x00000000


	//----- nvinfo : EIATTR_MIN_STACK_SIZE
	.align		4
.L_61:
        /*0174*/ 	.byte	0x04, 0x12
        /*0176*/ 	.short	(.L_63 - .L_62)
	.align		4
.L_62:
        /*0178*/ 	.word	index@(_Z29linear_solve_clear_one_columnPdiiS_S_)
        /*017c*/ 	.word	0x00000000


	//----- nvinfo : EIATTR_MIN_STACK_SIZE
	.align		4
.L_63:
        /*0180*/ 	.byte	0x04, 0x12
        /*0182*/ 	.short	(.L_65 - .L_64)
	.align		4
.L_64:
        /*0184*/ 	.word	index@(_Z23linear_solve_one_columniiPdS_)
        /*0188*/ 	.word	0x00000000
.L_65:


//--------------------- .nv.compat                --------------------------
	.section	.nv.compat,"",@"SHT_CUDA_COMPAT_INFO"
	.align	4
        /*0000*/ 	.byte	0x02, 0x09, 0x00, 0x00, 0x02, 0x02, 0x01, 0x00, 0x02, 0x05, 0x05, 0x00, 0x03, 0x07, 0x01, 0x01
        /*0010*/ 	.byte	0x02, 0x03, 0x00, 0x00, 0x02, 0x06, 0x01, 0x00, 0x04, 0x0b, 0x08, 0x00, 0x01, 0x00, 0x00, 0x00
        /*0020*/ 	.byte	0x00, 0x00, 0x00, 0x00


//--------------------- .nv.info._Z11logGaussianPfiiPKfS1_S1_f --------------------------
	.section	.nv.info._Z11logGaussianPfiiPKfS1_S1_f,"",@"SHT_CUDA_INFO"
	.sectionflags	@""
	.align	4


	//----- nvinfo : EIATTR_CUDA_API_VERSION
	.align		4
        /*0000*/ 	.byte	0x04, 0x37
        /*0002*/ 	.short	(.L_67 - .L_66)
.L_66:
        /*0004*/ 	.word	0x00000082


	//----- nvinfo : EIATTR_KPARAM_INFO
	.align		4
.L_67:
        /*0008*/ 	.byte	0x04, 0x17
        /*000a*/ 	.short	(.L_69 - .L_68)
.L_68:
        /*000c*/ 	.word	0x00000000
        /*0010*/ 	.short	0x0006
        /*0012*/ 	.short	0x0028
        /*0014*/ 	.byte	0x00, 0xf0, 0x11, 0x00


	//----- nvinfo : EIATTR_KPARAM_INFO
	.align		4
.L_69:
        /*0018*/ 	.byte	0x04, 0x17
        /*001a*/ 	.short	(.L_71 - .L_70)
.L_70:
        /*001c*/ 	.word	0x00000000
        /*0020*/ 	.short	0x0005
        /*0022*/ 	.short	0x0020
        /*0024*/ 	.byte	0x00, 0xf5, 0x21, 0x00


	//----- nvinfo : EIATTR_KPARAM_INFO
	.align		4
.L_71:
        /*0028*/ 	.byte	0x04, 0x17
        /*002a*/ 	.short	(.L_73 - .L_72)
.L_72:
        /*002c*/ 	.word	0x00000000
        /*0030*/ 	.short	0x0004
        /*0032*/ 	.short	0x0018
        /*0034*/ 	.byte	0x00, 0xf5, 0x21, 0x00


	//----- nvinfo : EIATTR_KPARAM_INFO
	.align		4
.L_73:
        /*0038*/ 	.byte	0x04, 0x17
        /*003a*/ 	.short	(.L_75 - .L_74)
.L_74:
        /*003c*/ 	.word	0x00000000
        /*0040*/ 	.short	0x0003
        /*0042*/ 	.short	0x0010
        /*0044*/ 	.byte	0x00, 0xf5, 0x21, 0x00


	//----- nvinfo : EIATTR_KPARAM_INFO
	.align		4
.L_75:
        /*0048*/ 	.byte	0x04, 0x17
        /*004a*/ 	.short	(.L_77 - .L_76)
.L_76:
        /*004c*/ 	.word	0x00000000
        /*0050*/ 	.short	0x0002
        /*0052*/ 	.short	0x000c
        /*0054*/ 	.byte	0x00, 0xf0, 0x11, 0x00


	//----- nvinfo : EIATTR_KPARAM_INFO
	.align		4
.L_77:
        /*0058*/ 	.byte	0x04, 0x17
        /*005a*/ 	.short	(.L_79 - .L_78)
.L_78:
        /*005c*/ 	.word	0x00000000
        /*0060*/ 	.short	0x0001
        /*0062*/ 	.short	0x0008
        /*0064*/ 	.byte	0x00, 0xf0, 0x11, 0x00


	//----- nvinfo : EIATTR_KPARAM_INFO
	.align		4
.L_79:
        /*0068*/ 	.byte	0x04, 0x17
        /*006a*/ 	.short	(.L_81 - .L_80)
.L_80:
        /*006c*/ 	.word	0x00000000
        /*0070*/ 	.short	0x0000
        /*0072*/ 	.short	0x0000
        /*0074*/ 	.byte	0x00, 0xf5, 0x21, 0x00


	//----- nvinfo : EIATTR_SPARSE_MMA_MASK
	.align		4
.L_81:
        /*0078*/ 	.byte	0x03, 0x50
        /*007a*/ 	.short	0x0000


	//----- nvinfo : EIATTR_MAXREG_COUNT
	.align		4
        /*007c*/ 	.byte	0x03, 0x1b
        /*007e*/ 	.short	0x00ff


	//----- nvinfo : EIATTR_MERCURY_ISA_VERSION
	.align		4
        /*0080*/ 	.byte	0x03, 0x5f
        /*0082*/ 	.short	0x0101


	//----- nvinfo : EIATTR_VRC_CTA_INIT_COUNT
	.align		4
        /*0084*/ 	.byte	0x02, 0x4a
	.zero		1
	.zero		1


	//----- nvinfo : EIATTR_EXIT_INSTR_OFFSETS
	.align		4
        /*0088*/ 	.byte	0x04, 0x1c
        /*008a*/ 	.short	(.L_83 - .L_82)


	//   ....[0]....
.L_82:
        /*008c*/ 	.word	0x00000070


	//   ....[1]....
        /*0090*/ 	.word	0x00001310


	//----- nvinfo : EIATTR_CBANK_PARAM_SIZE
	.align		4
.L_83:
        /*0094*/ 	.byte	0x03, 0x19
        /*0096*/ 	.short	0x002c


	//----- nvinfo : EIATTR_PARAM_CBANK
	.align		4
        /*0098*/ 	.byte	0x04, 0x0a
        /*009a*/ 	.short	(.L_85 - .L_84)
	.align		4
.L_84:
        /*009c*/ 	.word	index@(.nv.constant0._Z11logGaussianPfiiPKfS1_S1_f)
        /*00a0*/ 	.short	0x0380
        /*00a2*/ 	.short	0x002c


	//----- nvinfo : EIATTR_SW_WAR
	.align		4
.L_85:
        /*00a4*/ 	.byte	0x04, 0x36
        /*00a6*/ 	.short	(.L_87 - .L_86)
.L_86:
        /*00a8*/ 	.word	0x00000008
.L_87:


//--------------------- .nv.info._Z10kernelvalsPfiiiPKfS1_f --------------------------
	.section	.nv.info._Z10kernelvalsPfiiiPKfS1_f,"",@"SHT_CUDA_INFO"
	.sectionflags	@""
	.align	4


	//----- nvinfo : EIATTR_CUDA_API_VERSION
	.align		4
        /*0000*/ 	.byte	0x04, 0x37
        /*0002*/ 	.short	(.L_89 - .L_88)
.L_88:
        /*0004*/ 	.word	0x00000082


	//----- nvinfo : EIATTR_KPARAM_INFO
	.align		4
.L_89:
        /*0008*/ 	.byte	0x04, 0x17
        /*000a*/ 	.short	(.L_91 - .L_90)
.L_90:
        /*000c*/ 	.word	0x00000000
        /*0010*/ 	.short	0x0006
        /*0012*/ 	.short	0x0028
        /*0014*/ 	.byte	0x00, 0xf0, 0x11, 0x00


	//----- nvinfo : EIATTR_KPARAM_INFO
	.align		4
.L_91:
        /*0018*/ 	.byte	0x04, 0x17
        /*001a*/ 	.short	(.L_93 - .L_92)
.L_92:
        /*001c*/ 	.word	0x00000000
        /*0020*/ 	.short	0x0005
        /*0022*/ 	.short	0x0020
        /*0024*/ 	.byte	0x00, 0xf5, 0x21, 0x00


	//----- nvinfo : EIATTR_KPARAM_INFO
	.align		4
.L_93:
        /*0028*/ 	.byte	0x04, 0x17
        /*002a*/ 	.short	(.L_95 - .L_94)
.L_94:
        /*002c*/ 	.word	0x00000000
        /*0030*/ 	.short	0x0004
        /*0032*/ 	.short	0x0018
        /*0034*/ 	.byte	0x00, 0xf5, 0x21, 0x00


	//----- nvinfo : EIATTR_KPARAM_INFO
	.align		4
.L_95:
        /*0038*/ 	.byte	0x04, 0x17
        /*003a*/ 	.short	(.L_97 - .L_96)
.L_96:
        /*003c*/ 	.word	0x00000000
        /*0040*/ 	.short	0x0003
        /*0042*/ 	.short	0x0010
        /*0044*/ 	.byte	0x00, 0xf0, 0x11, 0x00


	//----- nvinfo : EIATTR_KPARAM_INFO
	.align		4
.L_97:
        /*0048*/ 	.byte	0x04, 0x17
        /*004a*/ 	.short	(.L_99 - .L_98)
.L_98:
        /*004c*/ 	.word	0x00000000
        /*0050*/ 	.short	0x0002
        /*0052*/ 	.short	0x000c
        /*0054*/ 	.byte	0x00, 0xf0, 0x11, 0x00


	//----- nvinfo : EIATTR_KPARAM_INFO
	.align		4
.L_99:
        /*0058*/ 	.byte	0x04, 0x17
        /*005a*/ 	.short	(.L_101 - .L_100)
.L_100:
        /*005c*/ 	.word	0x00000000
        /*0060*/ 	.short	0x0001
        /*0062*/ 	.short	0x0008
        /*0064*/ 	.byte	0x00, 0xf0, 0x11, 0x00


	//----- nvinfo : EIATTR_KPARAM_INFO
	.align		4
.L_101:
        /*0068*/ 	.byte	0x04, 0x17
        /*006a*/ 	.short	(.L_103 - .L_102)
.L_102:
        /*006c*/ 	.word	0x00000000
        /*0070*/ 	.short	0x0000
        /*0072*/ 	.short	0x0000
        /*0074*/ 	.byte	0x00, 0xf5, 0x21, 0x00


	//----- nvinfo : EIATTR_SPARSE_MMA_MASK
	.align		4
.L_103:
        /*0078*/ 	.byte	0x03, 0x50
        /*007a*/ 	.short	0x0000


	//----- nvinfo : EIATTR_MAXREG_COUNT
	.align		4
        /*007c*/ 	.byte	0x03, 0x1b
        /*007e*/ 	.short	0x00ff


	//----- nvinfo : EIATTR_MERCURY_ISA_VERSION
	.align		4
        /*0080*/ 	.byte	0x03, 0x5f
        /*0082*/ 	.short	0x0101


	//----- nvinfo : EIATTR_VRC_CTA_INIT_COUNT
	.align		4
        /*0084*/ 	.byte	0x02, 0x4a
	.zero		1
	.zero		1


	//----- nvinfo : EIATTR_EXIT_INSTR_OFFSETS
	.align		4
        /*0088*/ 	.byte	0x04, 0x1c
        /*008a*/ 	.short	(.L_105 - .L_104)


	//   ....[0]....
.L_104:
        /*008c*/ 	.word	0x000000c0


	//   ....[1]....
        /*0090*/ 	.word	0x000015a0


	//----- nvinfo : EIATTR_CRS_STACK_SIZE
	.align		4
.L_105:
        /*0094*/ 	.byte	0x04, 0x1e
        /*0096*/ 	.short	(.L_107 - .L_106)
.L_106:
        /*0098*/ 	.word	0x00000000


	//----- nvinfo : EIATTR_CBANK_PARAM_SIZE
	.align		4
.L_107:
        /*009c*/ 	.byte	0x03, 0x19
        /*009e*/ 	.short	0x002c


	//----- nvinfo : EIATTR_PARAM_CBANK
	.align		4
        /*00a0*/ 	.byte	0x04, 0x0a
        /*00a2*/ 	.short	(.L_109 - .L_108)
	.align		4
.L_108:
        /*00a4*/ 	.word	index@(.nv.constant0._Z10kernelvalsPfiiiPKfS1_f)
        /*00a8*/ 	.short	0x0380
        /*00aa*/ 	.short	0x002c


	//----- nvinfo : EIATTR_SW_WAR
	.align		4
.L_109:
        /*00ac*/ 	.byte	0x04, 0x36
        /*00ae*/ 	.short	(.L_111 - .L_110)
.L_110:
        /*00b0*/ 	.word	0x00000008
.L_111:


//--------------------- .nv.info._Z7distCalPfiiiPKfS1_ --------------------------
	.section	.nv.info._Z7distCalPfiiiPKfS1_,"",@"SHT_CUDA_INFO"
	.sectionflags	@""
	.align	4


	//----- nvinfo : EIATTR_CUDA_API_VERSION
	.align		4
        /*0000*/ 	.byte	0x04, 0x37
        /*0002*/ 	.short	(.L_113 - .L_112)
.L_112:
        /*0004*/ 	.word	0x00000082


	//----- nvinfo : EIATTR_KPARAM_INFO
	.align		4
.L_113:
        /*0008*/ 	.byte	0x04, 0x17
        /*000a*/ 	.short	(.L_115 - .L_114)
.L_114:
        /*000c*/ 	.word	0x00000000
        /*0010*/ 	.short	0x0005
        /*0012*/ 	.short	0x0020
        /*0014*/ 	.byte	0x00, 0xf5, 0x21, 0x00


	//----- nvinfo : EIATTR_KPARAM_INFO
	.align		4
.L_115:
        /*0018*/ 	.byte	0x04, 0x17
        /*001a*/ 	.short	(.L_117 - .L_116)
.L_116:
        /*001c*/ 	.word	0x00000000
        /*0020*/ 	.short	0x0004
        /*0022*/ 	.short	0x0018
        /*0024*/ 	.byte	0x00, 0xf5, 0x21, 0x00


	//----- nvinfo : EIATTR_KPARAM_INFO
	.align		4
.L_117:
        /*0028*/ 	.byte	0x04, 0x17
        /*002a*/ 	.short	(.L_119 - .L_118)
.L_118:
        /*002c*/ 	.word	0x00000000
        /*0030*/ 	.short	0x0003
        /*0032*/ 	.short	0x0010
        /*0034*/ 	.byte	0x00, 0xf0, 0x11, 0x00


	//----- nvinfo : EIATTR_KPARAM_INFO
	.align		4
.L_119:
        /*0038*/ 	.byte	0x04, 0x17
        /*003a*/ 	.short	(.L_121 - .L_120)
.L_120:
        /*003c*/ 	.word	0x00000000
        /*0040*/ 	.short	0x0002
        /*0042*/ 	.short	0x000c
        /*0044*/ 	.byte	0x00, 0xf0, 0x11, 0x00


	//----- nvinfo : EIATTR_KPARAM_INFO
	.align		4
.L_121:
        /*0048*/ 	.byte	0x04, 0x17
        /*004a*/ 	.short	(.L_123 - .L_122)
.L_122:
        /*004c*/ 	.word	0x00000000
        /*0050*/ 	.short	0x0001
        /*0052*/ 	.short	0x0008
        /*0054*/ 	.byte	0x00, 0xf0, 0x11, 0x00


	//----- nvinfo : EIATTR_KPARAM_INFO
	.align		4
.L_123:
        /*0058*/ 	.byte	0x04, 0x17
        /*005a*/ 	.short	(.L_125 - .L_124)
.L_124:
        /*005c*/ 	.word	0x00000000
        /*0060*/ 	.short	0x0000
        /*0062*/ 	.short	0x0000
        /*0064*/ 	.byte	0x00, 0xf5, 0x21, 0x00


	//----- nvinfo : EIATTR_SPARSE_MMA_MASK
	.align		4
.L_125:
        /*0068*/ 	.byte	0x03, 0x50
        /*006a*/ 	.short	0x0000


	//----- nvinfo : EIATTR_MAXREG_COUNT
	.align		4
        /*006c*/ 	.byte	0x03, 0x1b
        /*006e*/ 	.short	0x00ff


	//----- nvinfo : EIATTR_MERCURY_ISA_VERSION
	.align		4
        /*0070*/ 	.byte	0x03, 0x5f
        /*0072*/ 	.short	0x0101


	//----- nvinfo : EIATTR_VRC_CTA_INIT_COUNT
	.align		4
        /*0074*/ 	.byte	0x02, 0x4a
	.zero		1
	.zero		1


	//----- nvinfo : EIATTR_EXIT_INSTR_OFFSETS
	.align		4
        /*0078*/ 	.byte	0x04, 0x1c
        /*007a*/ 	.short	(.L_127 - .L_126)


	//   ....[0]....
.L_126:
        /*007c*/ 	.word	0x000000c0


	//   ....[1]....
        /*0080*/ 	.word	0x00000970


	//----- nvinfo : EIATTR_CBANK_PARAM_SIZE
	.align		4
.L_127:
        /*0084*/ 	.byte	0x03, 0x19
        /*0086*/ 	.short	0x0028


	//----- nvinfo : EIATTR_PARAM_CBANK
	.align		4
        /*0088*/ 	.byte	0x04, 0x0a
        /*008a*/ 	.short	(.L_129 - .L_128)
	.align		4
.L_128:
        /*008c*/ 	.word	index@(.nv.constant0._Z7distCalPfiiiPKfS1_)
        /*0090*/ 	.short	0x0380
        /*0092*/ 	.short	0x0028


	//----- nvinfo : EIATTR_SW_WAR
	.align		4
.L_129:
        /*0094*/ 	.byte	0x04, 0x36
        /*0096*/ 	.short	(.L_131 - .L_130)
.L_130:
        /*0098*/ 	.word	0x00000008
.L_131:


//--------------------- .nv.info._Z6matmulPfiPKfS1_ --------------------------
	.section	.nv.info._Z6matmulPfiPKfS1_,"",@"SHT_CUDA_INFO"
	.sectionflags	@""
	.align	4


	//----- nvinfo : EIATTR_CUDA_API_VERSION
	.align		4
        /*0000*/ 	.byte	0x04, 0x37
        /*0002*/ 	.short	(.L_133 - .L_132)
.L_132:
        /*0004*/ 	.word	0x00000082


	//----- nvinfo : EIATTR_KPARAM_INFO
	.align		4
.L_133:
        /*0008*/ 	.byte	0x04, 0x17
        /*000a*/ 	.short	(.L_135 - .L_134)
.L_134:
        /*000c*/ 	.word	0x00000000
        /*0010*/ 	.short	0x0003
        /*0012*/ 	.short	0x0018
        /*0014*/ 	.byte	0x00, 0xf5, 0x21, 0x00


	//----- nvinfo : EIATTR_KPARAM_INFO
	.align		4
.L_135:
        /*0018*/ 	.byte	0x04, 0x17
        /*001a*/ 	.short	(.L_137 - .L_136)
.L_136:
        /*001c*/ 	.word	0x00000000
        /*0020*/ 	.short	0x0002
        /*0022*/ 	.short	0x0010
        /*0024*/ 	.byte	0x00, 0xf5, 0x21, 0x00


	//----- nvinfo : EIATTR_KPARAM_INFO
	.align		4
.L_137:
        /*0028*/ 	.byte	0x04, 0x17
        /*002a*/ 	.short	(.L_139 - .L_138)
.L_138:
        /*002c*/ 	.word	0x00000000
        /*0030*/ 	.short	0x0001
        /*0032*/ 	.short	0x0008
        /*0034*/ 	.byte	0x00, 0xf0, 0x11, 0x00


	//----- nvinfo : EIATTR_KPARAM_INFO
	.align		4
.L_139:
        /*0038*/ 	.byte	0x04, 0x17
        /*003a*/ 	.short	(.L_141 - .L_140)
.L_140:
        /*003c*/ 	.word	0x00000000
        /*0040*/ 	.short	0x0000
        /*0042*/ 	.short	0x0000
        /*0044*/ 	.byte	0x00, 0xf5, 0x21, 0x00


	//----- nvinfo : EIATTR_SPARSE_MMA_MASK
	.align		4
.L_141:
        /*0048*/ 	.byte	0x03, 0x50
        /*004a*/ 	.short	0x0000


	//----- nvinfo : EIATTR_MAXREG_COUNT
	.align		4
        /*004c*/ 	.byte	0x03, 0x1b
        /*004e*/ 	.short	0x00ff


	//----- nvinfo : EIATTR_MERCURY_ISA_VERSION
	.align		4
        /*0050*/ 	.byte	0x03, 0x5f
        /*0052*/ 	.short	0x0101


	//----- nvinfo : EIATTR_VRC_CTA_INIT_COUNT
	.align		4
        /*0054*/ 	.byte	0x02, 0x4a
	.zero		1
	.zero		1


	//----- nvinfo : EIATTR_EXIT_INSTR_OFFSETS
	.align		4
        /*0058*/ 	.byte	0x04, 0x1c
        /*005a*/ 	.short	(.L_143 - .L_142)


	//   ....[0]....
.L_142:
        /*005c*/ 	.word	0x000000c0


	//   ....[1]....
        /*0060*/ 	.word	0x00000a90


	//----- nvinfo : EIATTR_CBANK_PARAM_SIZE
	.align		4
.L_143:
        /*0064*/ 	.byte	0x03, 0x19
        /*0066*/ 	.short	0x0020


	//----- nvinfo : EIATTR_PARAM_CBANK
	.align		4
        /*0068*/ 	.byte	0x04, 0x0a
        /*006a*/ 	.short	(.L_145 - .L_144)
	.align		4
.L_144:
        /*006c*/ 	.word	index@(.nv.constant0._Z6matmulPfiPKfS1_)
        /*0070*/ 	.short	0x0380
        /*0072*/ 	.short	0x0020


	//----- nvinfo : EIATTR_SW_WAR
	.align		4
.L_145:
        /*0074*/ 	.byte	0x04, 0x36
        /*0076*/ 	.short	(.L_147 - .L_146)
.L_146:
        /*0078*/ 	.word	0x00000008
.L_147:


//--------------------- .nv.info._Z15cuda_cover_testPfi --------------------------
	.section	.nv.info._Z15cuda_cover_testPfi,"",@"SHT_CUDA_INFO"
	.sectionflags	@""
	.align	4


	//----- nvinfo : EIATTR_CUDA_API_VERSION
	.align		4
        /*0000*/ 	.byte	0x04, 0x37
        /*0002*/ 	.short	(.L_149 - .L_148)
.L_148:
        /*0004*/ 	.word	0x00000082


	//----- nvinfo : EIATTR_KPARAM_INFO
	.align		4
.L_149:
        /*0008*/ 	.byte	0x04, 0x17
        /*000a*/ 	.short	(.L_151 - .L_150)
.L_150:
        /*000c*/ 	.word	0x00000000
        /*0010*/ 	.short	0x0001
        /*0012*/ 	.short	0x0008
        /*0014*/ 	.byte	0x00, 0xf0, 0x11, 0x00


	//----- nvinfo : EIATTR_KPARAM_INFO
	.align		4
.L_151:
        /*0018*/ 	.byte	0x04, 0x17
        /*001a*/ 	.short	(.L_153 - .L_152)
.L_152:
        /*001c*/ 	.word	0x00000000
        /*0020*/ 	.short	0x0000
        /*0022*/ 	.short	0x0000
        /*0024*/ 	.byte	0x00, 0xf5, 0x21, 0x00


	//----- nvinfo : EIATTR_SPARSE_MMA_MASK
	.align		4
.L_153:
        /*0028*/ 	.byte	0x03, 0x50
        /*002a*/ 	.short	0x0000


	//----- nvinfo : EIATTR_MAXREG_COUNT
	.align		4
        /*002c*/ 	.byte	0x03, 0x1b
        /*002e*/ 	.short	0x00ff


	//----- nvinfo : EIATTR_MERCURY_ISA_VERSION
	.align		4
        /*0030*/ 	.byte	0x03, 0x5f
        /*0032*/ 	.short	0x0101


	//----- nvinfo : EIATTR_VRC_CTA_INIT_COUNT
	.align		4
        /*0034*/ 	.byte	0x02, 0x4a
	.zero		1
	.zero		1


	//----- nvinfo : EIATTR_EXIT_INSTR_OFFSETS
	.align		4
        /*0038*/ 	.byte	0x04, 0x1c
        /*003a*/ 	.short	(.L_155 - .L_154)


	//   ....[0]....
.L_154:
        /*003c*/ 	.word	0x00000100


	//----- nvinfo : EIATTR_CBANK_PARAM_SIZE
	.align		4
.L_155:
        /*0040*/ 	.byte	0x03, 0x19
        /*0042*/ 	.short	0x000c


	//----- nvinfo : EIATTR_PARAM_CBANK
	.align		4
        /*0044*/ 	.byte	0x04, 0x0a
        /*0046*/ 	.short	(.L_157 - .L_156)
	.align		4
.L_156:
        /*0048*/ 	.word	index@(.nv.constant0._Z15cuda_cover_testPfi)
        /*004c*/ 	.short	0x0380
        /*004e*/ 	.short	0x000c


	//----- nvinfo : EIATTR_SW_WAR
	.align		4
.L_157:
        /*0050*/ 	.byte	0x04, 0x36
        /*0052*/ 	.short	(.L_159 - .L_158)
.L_158:
        /*0054*/ 	.word	0x00000008
.L_159:


//--------------------- .nv.info._Z33linear_solve_Mat_clear_one_columnPdiiS_S_ --------------------------
	.section	.nv.info._Z33linear_solve_Mat_clear_one_columnPdiiS_S_,"",@"SHT_CUDA_INFO"
	.sectionflags	@""
	.align	4


	//----- nvinfo : EIATTR_CUDA_API_VERSION
	.align		4
        /*0000*/ 	.byte	0x04, 0x37
        /*0002*/ 	.short	(.L_161 - .L_160)
.L_160:
        /*0004*/ 	.word	0x00000082


	//----- nvinfo : EIATTR_KPARAM_INFO
	.align		4
.L_161:
        /*0008*/ 	.byte	0x04, 0x17
        /*000a*/ 	.short	(.L_163 - .L_162)
.L_162:
        /*000c*/ 	.word	0x00000000
        /*0010*/ 	.short	0x0004
        /*0012*/ 	.short	0x0018
        /*0014*/ 	.byte	0x00, 0xf5, 0x21, 0x00


	//----- nvinfo : EIATTR_KPARAM_INFO
	.align		4
.L_163:
        /*0018*/ 	.byte	0x04, 0x17
        /*001a*/ 	.short	(.L_165 - .L_164)
.L_164:
        /*001c*/ 	.word	0x00000000
        /*0020*/ 	.short	0x0003
        /*0022*/ 	.short	0x0010
        /*0024*/ 	.byte	0x00, 0xf5, 0x21, 0x00


	//----- nvinfo : EIATTR_KPARAM_INFO
	.align		4
.L_165:
        /*0028*/ 	.byte	0x04, 0x17
        /*002a*/ 	.short	(.L_167 - .L_166)
.L_166:
        /*002c*/ 	.word	0x00000000
        /*0030*/ 	.short	0x0002
        /*0032*/ 	.short	0x000c
        /*0034*/ 	.byte	0x00, 0xf0, 0x11, 0x00


	//----- nvinfo : EIATTR_KPARAM_INFO
	.align		4
.L_167:
        /*0038*/ 	.byte	0x04, 0x17
        /*003a*/ 	.short	(.L_169 - .L_168)
.L_168:
        /*003c*/ 	.word	0x00000000
        /*0040*/ 	.short	0x0001
        /*0042*/ 	.short	0x0008
        /*0044*/ 	.byte	0x00, 0xf0, 0x11, 0x00


	//----- nvinfo : EIATTR_KPARAM_INFO
	.align		4
.L_169:
        /*0048*/ 	.byte	0x04, 0x17
        /*004a*/ 	.short	(.L_171 - .L_170)
.L_170:
        /*004c*/ 	.word	0x00000000
        /*0050*/ 	.short	0x0000
        /*0052*/ 	.short	0x0000
        /*0054*/ 	.byte	0x00, 0xf5, 0x21, 0x00


	//----- nvinfo : EIATTR_SPARSE_MMA_MASK
	.align		4
.L_171:
        /*0058*/ 	.byte	0x03, 0x50
        /*005a*/ 	.short	0x0000


	//----- nvinfo : EIATTR_MAXREG_COUNT
	.align		4
        /*005c*/ 	.byte	0x03, 0x1b
        /*005e*/ 	.short	0x00ff


	//----- nvinfo : EIATTR_MERCURY_ISA_VERSION
	.align		4
        /*0060*/ 	.byte	0x03, 0x5f
        /*0062*/ 	.short	0x0101


	//----- nvinfo : EIATTR_VRC_CTA_INIT_COUNT
	.align		4
        /*0064*/ 	.byte	0x02, 0x4a
	.zero		1
	.zero		1


	//----- nvinfo : EIATTR_EXIT_INSTR_OFFSETS
	.align		4
        /*0068*/ 	.byte	0x04, 0x1c
        /*006a*/ 	.short	(.L_173 - .L_172)


	//   ....[0]....
.L_172:
        /*006c*/ 	.word	0x000000d0


	//   ....[1]....
        /*0070*/ 	.word	0x00000120


	//   ....[2]....
        /*0074*/ 	.word	0x00000170


	//   ....[3]....
        /*0078*/ 	.word	0x00000360


	//----- nvinfo : EIATTR_CRS_STACK_SIZE
	.align		4
.L_173:
        /*007c*/ 	.byte	0x04, 0x1e
        /*007e*/ 	.short	(.L_175 - .L_174)
.L_174:
        /*0080*/ 	.word	0x00000000


	//----- nvinfo : EIATTR_CBANK_PARAM_SIZE
	.align		4
.L_175:
        /*0084*/ 	.byte	0x03, 0x19
        /*0086*/ 	.short	0x0020


	//----- nvinfo : EIATTR_PARAM_CBANK
	.align		4
        /*0088*/ 	.byte	0x04, 0x0a
        /*008a*/ 	.short	(.L_177 - .L_176)
	.align		4
.L_176:
        /*008c*/ 	.word	index@(.nv.constant0._Z33linear_solve_Mat_clear_one_columnPdiiS_S_)
        /*0090*/ 	.short	0x0380
        /*0092*/ 	.short	0x0020


	//----- nvinfo : EIATTR_SW_WAR
	.align		4
.L_177:
        /*0094*/ 	.byte	0x04, 0x36
        /*0096*/ 	.short	(.L_179 - .L_178)
.L_178:
        /*0098*/ 	.word	0x00000008
.L_179:


//--------------------- .nv.info._Z27linear_solve_Mat_one_columniiiPdS_ --------------------------
	.section	.nv.info._Z27linear_solve_Mat_one_columniiiPdS_,"",@"SHT_CUDA_INFO"
	.sectionflags	@""
	.align	4


	//----- nvinfo : EIATTR_CUDA_API_VERSION
	.align		4
        /*0000*/ 	.byte	0x04, 0x37
        /*0002*/ 	.short	(.L_181 - .L_180)
.L_180:
        /*0004*/ 	.word	0x00000082


	//----- nvinfo : EIATTR_KPARAM_INFO
	.align		4
.L_181:
        /*0008*/ 	.byte	0x04, 0x17
        /*000a*/ 	.short	(.L_183 - .L_182)
.L_182:
        /*000c*/ 	.word	0x00000000
        /*0010*/ 	.short	0x0004
        /*0012*/ 	.short	0x0018
        /*0014*/ 	.byte	0x00, 0xf5, 0x21, 0x00


	//----- nvinfo : EIATTR_KPARAM_INFO
	.align		4
.L_183:
        /*0018*/ 	.byte	0x04, 0x17
        /*001a*/ 	.short	(.L_185 - .L_184)
.L_184:
        /*001c*/ 	.word	0x00000000
        /*0020*/ 	.short	0x0003
        /*0022*/ 	.short	0x0010
        /*0024*/ 	.byte	0x00, 0xf5, 0x21, 0x00


	//----- nvinfo : EIATTR_KPARAM_INFO
	.align		4
.L_185:
        /*0028*/ 	.byte	0x04, 0x17
        /*002a*/ 	.short	(.L_187 - .L_186)
.L_186:
        /*002c*/ 	.word	0x00000000
        /*0030*/ 	.short	0x0002
        /*0032*/ 	.short	0x0008
        /*0034*/ 	.byte	0x00, 0xf0, 0x11, 0x00


	//----- nvinfo : EIATTR_KPARAM_INFO
	.align		4
.L_187:
        /*0038*/ 	.byte	0x04, 0x17
        /*003a*/ 	.short	(.L_189 - .L_188)
.L_188:
        /*003c*/ 	.word	0x00000000
        /*0040*/ 	.short	0x0001
        /*0042*/ 	.short	0x0004
        /*0044*/ 	.byte	0x00, 0xf0, 0x11, 0x00


	//----- nvinfo : EIATTR_KPARAM_INFO
	.align		4
.L_189:
        /*0048*/ 	.byte	0x04, 0x17
        /*004a*/ 	.short	(.L_191 - .L_190)
.L_190:
        /*004c*/ 	.word	0x00000000
        /*0050*/ 	.short	0x0000
        /*0052*/ 	.short	0x0000
        /*0054*/ 	.byte	0x00, 0xf0, 0x11, 0x00


	//----- nvinfo : EIATTR_SPARSE_MMA_MASK
	.align		4
.L_191:
        /*0058*/ 	.byte	0x03, 0x50
        /*005a*/ 	.short	0x0000


	//----- nvinfo : EIATTR_MAXREG_COUNT
	.align		4
        /*005c*/ 	.byte	0x03, 0x1b
        /*005e*/ 	.short	0x00ff


	//----- nvinfo : EIATTR_MERCURY_ISA_VERSION
	.align		4
        /*0060*/ 	.byte	0x03, 0x5f
        /*0062*/ 	.short	0x0101


	//----- nvinfo : EIATTR_VRC_CTA_INIT_COUNT
	.align		4
        /*0064*/ 	.byte	0x02, 0x4a
	.zero		1
	.zero		1


	//----- nvinfo : EIATTR_EXIT_INSTR_OFFSETS
	.align		4
        /*0068*/ 	.byte	0x04, 0x1c
        /*006a*/ 	.short	(.L_193 - .L_192)


	//   ....[0]....
.L_192:
        /*006c*/ 	.word	0x00000100


	//   ....[1]....
        /*0070*/ 	.word	0x000003c0


	//   ....[2]....
        /*0074*/ 	.word	0x00000630


	//----- nvinfo : EIATTR_CRS_STACK_SIZE
	.align		4
.L_193:
        /*0078*/ 	.byte	0x04, 0x1e
        /*007a*/ 	.short	(.L_195 - .L_194)
.L_194:
        /*007c*/ 	.word	0x00000000


	//----- nvinfo : EIATTR_CBANK_PARAM_SIZE
	.align		4
.L_195:
        /*0080*/ 	.byte	0x03, 0x19
        /*0082*/ 	.short	0x0020


	//----- nvinfo : EIATTR_PARAM_CBANK
	.align		4
        /*0084*/ 	.byte	0x04, 0x0a
        /*0086*/ 	.short	(.L_197 - .L_196)
	.align		4
.L_196:
        /*0088*/ 	.word	index@(.nv.constant0._Z27linear_solve_Mat_one_columniiiPdS_)
        /*008c*/ 	.short	0x0380
        /*008e*/ 	.short	0x0020


	//----- nvinfo : EIATTR_SW_WAR
	.align		4
.L_197:
        /*0090*/ 	.byte	0x04, 0x36
        /*0092*/ 	.short	(.L_199 - .L_198)
.L_198:
        /*0094*/ 	.word	0x00000008
.L_199:


//--------------------- .nv.info._Z29linear_solve_clear_one_columnPdiiS_S_ --------------------------
	.section	.nv.info._Z29linear_solve_clear_one_columnPdiiS_S_,"",@"SHT_CUDA_INFO"
	.sectionflags	@""
	.align	4


	//----- nvinfo : EIATTR_CUDA_API_VERSION
	.align		4
        /*0000*/ 	.byte	0x04, 0x37
        /*0002*/ 	.short	(.L_201 - .L_200)
.L_200:
        /*0004*/ 	.word	0x00000082


	//----- nvinfo : EIATTR_KPARAM_INFO
	.align		4
.L_201:
        /*0008*/ 	.byte	0x04, 0x17
        /*000a*/ 	.short	(.L_203 - .L_202)
.L_202:
        /*000c*/ 	.word	0x00000000
        /*0010*/ 	.short	0x0004
        /*0012*/ 	.short	0x0018
        /*0014*/ 	.byte	0x00, 0xf5, 0x21, 0x00


	//----- nvinfo : EIATTR_KPARAM_INFO
	.align		4
.L_203:
        /*0018*/ 	.byte	0x04, 0x17
        /*001a*/ 	.short	(.L_205 - .L_204)
.L_204:
        /*001c*/ 	.word	0x00000000
        /*0020*/ 	.short	0x0003
        /*0022*/ 	.short	0x0010
        /*0024*/ 	.byte	0x00, 0xf5, 0x21, 0x00


	//----- nvinfo : EIATTR_KPARAM_INFO
	.align		4
.L_205:
        /*0028*/ 	.byte	0x04, 0x17
        /*002a*/ 	.short	(.L_207 - .L_206)
.L_206:
        /*002c*/ 	.word	0x00000000
        /*0030*/ 	.short	0x0002
        /*0032*/ 	.short	0x000c
        /*0034*/ 	.byte	0x00, 0xf0, 0x11, 0x00


	//----- nvinfo : EIATTR_KPARAM_INFO
	.align		4
.L_207:
        /*0038*/ 	.byte	0x04, 0x17
        /*003a*/ 	.short	(.L_209 - .L_208)
.L_208:
        /*003c*/ 	.word	0x00000000
        /*0040*/ 	.short	0x0001
        /*0042*/ 	.short	0x0008
        /*0044*/ 	.byte	0x00, 0xf0, 0x11, 0x00


	//----- nvinfo : EIATTR_KPARAM_INFO
	.align		4
.L_209:
        /*0048*/ 	.byte	0x04, 0x17
        /*004a*/ 	.short	(.L_211 - .L_210)
.L_210:
        /*004c*/ 	.word	0x00000000
        /*0050*/ 	.short	0x0000
        /*0052*/ 	.short	0x0000
        /*0054*/ 	.byte	0x00, 0xf5, 0x21, 0x00


	//----- nvinfo : EIATTR_SPARSE_MMA_MASK
	.align		4
.L_211:
        /*0058*/ 	.byte	0x03, 0x50
        /*005a*/ 	.short	0x0000


	//----- nvinfo : EIATTR_MAXREG_COUNT
	.align		4
        /*005c*/ 	.byte	0x03, 0x1b
        /*005e*/ 	.short	0x00ff


	//----- nvinfo : EIATTR_MERCURY_ISA_VERSION
	.align		4
        /*0060*/ 	.byte	0x03, 0x5f
        /*0062*/ 	.short	0x0101


	//----- nvinfo : EIATTR_VRC_CTA_INIT_COUNT
	.align		4
        /*0064*/ 	.byte	0x02, 0x4a
	.zero		1
	.zero		1


	//----- nvinfo : EIATTR_EXIT_INSTR_OFFSETS
	.align		4
        /*0068*/ 	.byte	0x04, 0x1c
        /*006a*/ 	.short	(.L_213 - .L_212)


	//   ....[0]....
.L_212:
        /*006c*/ 	.word	0x000000c0


	//   ....[1]....
        /*0070*/ 	.word	0x00000130


	//   ....[2]....
        /*0074*/ 	.word	0x00000300


	//----- nvinfo : EIATTR_CRS_STACK_SIZE
	.align		4
.L_213:
        /*0078*/ 	.byte	0x04, 0x1e
        /*007a*/ 	.short	(.L_215 - .L_214)
.L_214:
        /*007c*/ 	.word	0x00000000


	//----- nvinfo : EIATTR_CBANK_PARAM_SIZE
	.align		4
.L_215:
        /*0080*/ 	.byte	0x03, 0x19
        /*0082*/ 	.short	0x0020


	//----- nvinfo : EIATTR_PARAM_CBANK
	.align		4
        /*0084*/ 	.byte	0x04, 0x0a
        /*0086*/ 	.short	(.L_217 - .L_216)
	.align		4
.L_216:
        /*0088*/ 	.word	index@(.nv.constant0._Z29linear_solve_clear_one_columnPdiiS_S_)
        /*008c*/ 	.short	0x0380
        /*008e*/ 	.short	0x0020


	//----- nvinfo : EIATTR_SW_WAR
	.align		4
.L_217:
        /*0090*/ 	.byte	0x04, 0x36
        /*0092*/ 	.short	(.L_219 - .L_218)
.L_218:
        /*0094*/ 	.word	0x00000008
.L_219:


//--------------------- .nv.info._Z23linear_solve_one_columniiPdS_ --------------------------
	.section	.nv.info._Z23linear_solve_one_columniiPdS_,"",@"SHT_CUDA_INFO"
	.sectionflags	@""
	.align	4


	//----- nvinfo : EIATTR_CUDA_API_VERSION
	.align		4
        /*0000*/ 	.byte	0x04, 0x37
        /*0002*/ 	.short	(.L_221 - .L_220)
.L_220:
        /*0004*/ 	.word	0x00000082


	//----- nvinfo : EIATTR_KPARAM_INFO
	.align		4
.L_221:
        /*0008*/ 	.byte	0x04, 0x17
        /*000a*/ 	.short	(.L_223 - .L_222)
.L_222:
        /*000c*/ 	.word	0x00000000
        /*0010*/ 	.short	0x0003
        /*0012*/ 	.short	0x0010
        /*0014*/ 	.byte	0x00, 0xf5, 0x21, 0x00


	//----- nvinfo : EIATTR_KPARAM_INFO
	.align		4
.L_223:
        /*0018*/ 	.byte	0x04, 0x17
        /*001a*/ 	.short	(.L_225 - .L_224)
.L_224:
        /*001c*/ 	.word	0x00000000
        /*0020*/ 	.short	0x0002
        /*0022*/ 	.short	0x0008
        /*0024*/ 	.byte	0x00, 0xf5, 0x21, 0x00


	//----- nvinfo : EIATTR_KPARAM_INFO
	.align		4
.L_225:
        /*0028*/ 	.byte	0x04, 0x17
        /*002a*/ 	.short	(.L_227 - .L_226)
.L_226:
        /*002c*/ 	.word	0x00000000
        /*0030*/ 	.short	0x0001
        /*0032*/ 	.short	0x0004
        /*0034*/ 	.byte	0x00, 0xf0, 0x11, 0x00


	//----- nvinfo : EIATTR_KPARAM_INFO
	.align		4
.L_227:
        /*0038*/ 	.byte	0x04, 0x17
        /*003a*/ 	.short	(.L_229 - .L_228)
.L_228:
        /*003c*/ 	.word	0x00000000
        /*0040*/ 	.short	0x0000
        /*0042*/ 	.short	0x0000
        /*0044*/ 	.byte	0x00, 0xf0, 0x11, 0x00


	//----- nvinfo : EIATTR_SPARSE_MMA_MASK
	.align		4
.L_229:
        /*0048*/ 	.byte	0x03, 0x50
        /*004a*/ 	.short	0x0000


	//----- nvinfo : EIATTR_MAXREG_COUNT
	.align		4
        /*004c*/ 	.byte	0x03, 0x1b
        /*004e*/ 	.short	0x00ff


	//----- nvinfo : EIATTR_MERCURY_ISA_VERSION
	.align		4
        /*0050*/ 	.byte	0x03, 0x5f
        /*0052*/ 	.short	0x0101


	//----- nvinfo : EIATTR_VRC_CTA_INIT_COUNT
	.align		4
        /*0054*/ 	.byte	0x02, 0x4a
	.zero		1
	.zero		1


	//----- nvinfo : EIATTR_EXIT_INSTR_OFFSETS
	.align		4
        /*0058*/ 	.byte	0x04, 0x1c
        /*005a*/ 	.short	(.L_231 - .L_230)


	//   ....[0]....
.L_230:
        /*005c*/ 	.word	0x000000e0


	//   ....[1]....
        /*0060*/ 	.word	0x00000370


	//   ....[2]....
        /*0064*/ 	.word	0x000005e0


	//----- nvinfo : EIATTR_CRS_STACK_SIZE
	.align		4
.L_231:
        /*0068*/ 	.byte	0x04, 0x1e
        /*006a*/ 	.short	(.L_233 - .L_232)
.L_232:
        /*006c*/ 	.word	0x00000000


	//----- nvinfo : EIATTR_CBANK_PARAM_SIZE
	.align		4
.L_233:
        /*0070*/ 	.byte	0x03, 0x19
        /*0072*/ 	.short	0x0018


	//----- nvinfo : EIATTR_PARAM_CBANK
	.align		4
        /*0074*/ 	.byte	0x04, 0x0a
        /*0076*/ 	.short	(.L_235 - .L_234)
	.align		4
.L_234:
        /*0078*/ 	.word	index@(.nv.constant0._Z23linear_solve_one_columniiPdS_)
        /*007c*/ 	.short	0x0380
        /*007e*/ 	.short	0x0018


	//----- nvinfo : EIATTR_SW_WAR
	.align		4
.L_235:
        /*0080*/ 	.byte	0x04, 0x36
        /*0082*/ 	.short	(.L_237 - .L_236)
.L_236:
        /*0084*/ 	.word	0x00000008
.L_237:


//--------------------- .nv.callgraph             --------------------------
	.section	.nv.callgraph,"",@"SHT_CUDA_CALLGRAPH"
	.align	4
	.sectionentsize	8
	.align		4
        /*0000*/ 	.word	0x00000000
	.align		4
        /*0004*/ 	.word	0xffffffff
	.align		4
        /*0008*/ 	.word	0x00000000
	.align		4
        /*000c*/ 	.word	0xfffffffe
	.align		4
        /*0010*/ 	.word	0x00000000
	.align		4
        /*0014*/ 	.word	0xfffffffd
	.align		4
        /*0018*/ 	.word	0x00000000
	.align		4
        /*001c*/ 	.word	0xfffffffc


//--------------------- .text._Z11logGaussianPfiiPKfS1_S1_f --------------------------
	.section	.text._Z11logGaussianPfiiPKfS1_S1_f,"ax",@progbits
	.align	128
        .global         _Z11logGaussianPfiiPKfS1_S1_f
        .type           _Z11logGaussianPfiiPKfS1_S1_f,@function
        .size           _Z11logGaussianPfiiPKfS1_S1_f,(.L_x_83 - _Z11logGaussianPfiiPKfS1_S1_f)
        .other          _Z11logGaussianPfiiPKfS1_S1_f,@"STO_CUDA_ENTRY STV_DEFAULT"
_Z11logGaussianPfiiPKfS1_S1_f:
.text._Z11logGaussianPfiiPKfS1_S1_f:
[----:B------:R-:W-:Y:S01]  /*0000*/  LDC R1, c[0x0][0x37c] ;  /* 0x0000df00ff017b82 */ /* 0x000fe20000000800 */
[----:B------:R-:W0:Y:S07]  /*0010*/  S2R R0, SR_TID.X ;  /* 0x0000000000007919 */ /* 0x000e2e0000002100 */
[----:B------:R-:W0:Y:S01]  /*0020*/  S2UR UR4, SR_CTAID.X ;  /* 0x00000000000479c3 */ /* 0x000e220000002500 */
[----:B------:R-:W1:Y:S07]  /*0030*/  LDCU UR5, c[0x0][0x388] ;  /* 0x00007100ff0577ac */ /* 0x000e6e0008000800 */
[----:B------:R-:W0:Y:S02]  /*0040*/  LDC R3, c[0x0][0x360] ;  /* 0x0000d800ff037b82 */ /* 0x000e240000000800 */
[----:B0-----:R-:W-:-:S05]  /*0050*/  IMAD R0, R3, UR4, R0 ;  /* 0x0000000403007c24 */ /* 0x001fca000f8e0200 */
[----:B-1----:R-:W-:-:S13]  /*0060*/  ISETP.GE.AND P0, PT, R0, UR5, PT ;  /* 0x0000000500007c0c */ /* 0x002fda000bf06270 */
[----:B------:R-:W-:Y:S05]  /*0070*/  @P0 EXIT ;  /* 0x000000000000094d */ /* 0x000fea0003800000 */
[----:B------:R-:W0:Y:S01]  /*0080*/  LDCU UR5, c[0x0][0x38c] ;  /* 0x00007180ff0577ac */ /* 0x000e220008000800 */
[----:B------:R-:W-:Y:S01]  /*0090*/  HFMA2 R2, -RZ, RZ, 0, 0 ;  /* 0x00000000ff027431 */ /* 0x000fe200000001ff */
[----:B------:R-:W-:Y:S01]  /*00a0*/  MOV R3, 0x80000000 ;  /* 0x8000000000037802 */ /* 0x000fe20000000f00 */
[----:B------:R-:W1:Y:S01]  /*00b0*/  LDCU.64 UR12, c[0x0][0x358] ;  /* 0x00006b00ff0c77ac */ /* 0x000e620008000a00 */
[----:B0-----:R-:W-:-:S09]  /*00c0*/  UISETP.GE.AND UP0, UPT, UR5, 0x1, UPT ;  /* 0x000000010500788c */ /* 0x001fd2000bf06270 */
[----:B-1----:R-:W-:Y:S05]  /*00d0*/  BRA.U !UP0, `(.L_x_0) ;  /* 0x0000000d08207547 */ /* 0x002fea000b800000 */
[----:B------:R-:W0:Y:S01]  /*00e0*/  LDCU.64 UR8, c[0x0][0x398] ;  /* 0x00007300ff0877ac */ /* 0x000e220008000a00 */
[----:B------:R-:W-:Y:S01]  /*00f0*/  IMAD R2, R0, UR5, RZ ;  /* 0x0000000500027c24 */ /* 0x000fe2000f8e02ff */
[----:B------:R-:W-:Y:S02]  /*0100*/  MOV R21, RZ ;  /* 0x000000ff00157202 */ /* 0x000fe40000000f00 */
[----:B------:R-:W-:Y:S01]  /*0110*/  MOV R5, RZ ;  /* 0x000000ff00057202 */ /* 0x000fe20000000f00 */
[----:B------:R-:W-:Y:S02]  /*0120*/  UIADD3 UR6, UPT, UPT, UR5, -0x1, URZ ;  /* 0xffffffff05067890 */ /* 0x000fe4000fffe0ff */
[----:B------:R-:W-:Y:S02]  /*0130*/  ULOP3.LUT UR7, UR5, 0x7, URZ, 0xc0, !UPT ;  /* 0x0000000705077892 */ /* 0x000fe4000f8ec0ff */
[----:B0-----:R-:W-:Y:S02]  /*0140*/  UIADD3 URZ, UP0, UPT, UR8, 0x10, URZ ;  /* 0x0000001008ff7890 */ /* 0x001fe4000ff1e0ff */
[----:B------:R-:W-:-:S02]  /*0150*/  ULOP3.LUT UR8, UR5, 0x3, URZ, 0xc0, !UPT ;  /* 0x0000000305087892 */ /* 0x000fc4000f8ec0ff */
[----:B------:R-:W-:Y:S02]  /*0160*/  UIADD3.X UR4, UPT, UPT, URZ, UR9, URZ, UP0, !UPT ;  /* 0x00000009ff047290 */ /* 0x000fe400087fe4ff */
[----:B------:R-:W-:-:S12]  /*0170*/  ULOP3.LUT UR9, UR5, 0x7ffffff8, URZ, 0xc0, !UPT ;  /* 0x7ffffff805097892 */ /* 0x000fd8000f8ec0ff */
.L_x_6:
[----:B0-----:R-:W0:Y:S01]  /*0180*/  LDC.64 R8, c[0x0][0x398] ;  /* 0x0000e600ff087b82 */ /* 0x001e220000000a00 */
[----:B------:R-:W-:-:S07]  /*0190*/  IADD3 R7, PT, PT, R2, R5, RZ ;  /* 0x0000000502077210 */ /* 0x000fce0007ffe0ff */
[----:B------:R-:W1:Y:S01]  /*01a0*/  LDC.64 R12, c[0x0][0x390] ;  /* 0x0000e400ff0c7b82 */ /* 0x000e620000000a00 */
[----:B0-----:R-:W-:-:S06]  /*01b0*/  IMAD.WIDE.U32 R8, R5, 0x4, R8 ;  /* 0x0000000405087825 */ /* 0x001fcc00078e0008 */
[----:B------:R-:W2:Y:S01]  /*01c0*/  LDG.E R9, desc[UR12][R8.64] ;  /* 0x0000000c08097981 */ /* 0x000ea2000c1e1900 */
[----:B-1----:R-:W-:-:S05]  /*01d0*/  IMAD.WIDE R6, R7, 0x4, R12 ;  /* 0x0000000407067825 */ /* 0x002fca00078e020c */
[----:B------:R-:W2:Y:S01]  /*01e0*/  LDG.E R4, desc[UR12][R6.64] ;  /* 0x0000000c06047981 */ /* 0x000ea2000c1e1900 */
[----:B------:R-:W-:Y:S01]  /*01f0*/  UISETP.GE.U32.AND UP0, UPT, UR6, 0x7, UPT ;  /* 0x000000070600788c */ /* 0x000fe2000bf06070 */
[----:B------:R-:W-:Y:S02]  /*0200*/  HFMA2 R25, -RZ, RZ, 0, 0 ;  /* 0x00000000ff197431 */ /* 0x000fe400000001ff */
[----:B--2---:R-:W-:-:S06]  /*0210*/  FADD R4, R4, -R9 ;  /* 0x8000000904047221 */ /* 0x004fcc0000000000 */
[----:B------:R-:W-:Y:S05]  /*0220*/  BRA.U !UP0, `(.L_x_1) ;  /* 0x0000000508607547 */ /* 0x000fea000b800000 */
[----:B------:R-:W0:Y:S01]  /*0230*/  LDC R6, c[0x0][0x38c] ;  /* 0x0000e300ff067b82 */ /* 0x000e220000000800 */
[----:B------:R-:W1:Y:S01]  /*0240*/  LDCU UR5, c[0x0][0x398] ;  /* 0x00007300ff0577ac */ /* 0x000e620008000800 */
[----:B------:R-:W-:Y:S02]  /*0250*/  MOV R15, UR4 ;  /* 0x00000004000f7c02 */ /* 0x000fe40008000f00 */
[----:B------:R-:W-:Y:S01]  /*0260*/  MOV R3, R2 ;  /* 0x0000000200037202 */ /* 0x000fe20000000f00 */
[----:B------:R-:W-:Y:S01]  /*0270*/  UIADD3 UR10, UPT, UPT, -UR9, URZ, URZ ;  /* 0x000000ff090a7290 */ /* 0x000fe2000fffe1ff */
[-C--:B------:R-:W-:Y:S01]  /*0280*/  MOV R10, R5.reuse ;  /* 0x00000005000a7202 */ /* 0x080fe20000000f00 */
[----:B-1----:R-:W-:Y:S01]  /*0290*/  UIADD3 UR5, UPT, UPT, UR5, 0x10, URZ ;  /* 0x0000001005057890 */ /* 0x002fe2000fffe0ff */
[----:B0-----:R-:W-:Y:S01]  /*02a0*/  IADD3 R7, PT, PT, R5, R6, RZ ;  /* 0x0000000605077210 */ /* 0x001fe20007ffe0ff */
[C-C-:B------:R-:W-:Y:S01]  /*02b0*/  IMAD R11, R6.reuse, 0x3, R5.reuse ;  /* 0x00000003060b7824 */ /* 0x140fe200078e0205 */
[CC--:B------:R-:W-:Y:S01]  /*02c0*/  LEA R9, R6.reuse, R5.reuse, 0x1 ;  /* 0x0000000506097211 */ /* 0x0c0fe200078e08ff */
[C-C-:B------:R-:W-:Y:S01]  /*02d0*/  IMAD R27, R6.reuse, 0x5, R5.reuse ;  /* 0x00000005061b7824 */ /* 0x140fe200078e0205 */
[C---:B------:R-:W-:Y:S01]  /*02e0*/  LEA R25, R6.reuse, R5, 0x2 ;  /* 0x0000000506197211 */ /* 0x040fe200078e10ff */
[C-C-:B------:R-:W-:Y:S01]  /*02f0*/  IMAD R29, R6.reuse, 0x6, R5.reuse ;  /* 0x00000006061d7824 */ /* 0x140fe200078e0205 */
[----:B------:R-:W-:Y:S01]  /*0300*/  MOV R14, UR5 ;  /* 0x00000005000e7c02 */ /* 0x000fe20008000f00 */
[----:B------:R-:W-:-:S07]  /*0310*/  IMAD R8, R6, 0x7, R5 ;  /* 0x0000000706087824 */ /* 0x000fce00078e0205 */
.L_x_2:
[----:B------:R-:W-:Y:S01]  /*0320*/  IMAD.WIDE R18, R3, 0x4, R12 ;  /* 0x0000000403127825 */ /* 0x000fe200078e020c */
[----:B------:R-:W2:Y:S01]  /*0330*/  LDG.E R23, desc[UR12][R14.64+-0x10] ;  /* 0xfffff00c0e177981 */ /* 0x000ea2000c1e1900 */
[----:B------:R-:W0:Y:S03]  /*0340*/  LDC.64 R16, c[0x0][0x3a0] ;  /* 0x0000e800ff107b82 */ /* 0x000e260000000a00 */
[----:B------:R-:W2:Y:S04]  /*0350*/  LDG.E R20, desc[UR12][R18.64] ;  /* 0x0000000c12147981 */ /* 0x000ea8000c1e1900 */
[----:B------:R-:W3:Y:S04]  /*0360*/  LDG.E R28, desc[UR12][R18.64+0x4] ;  /* 0x0000040c121c7981 */ /* 0x000ee8000c1e1900 */
[----:B------:R-:W3:Y:S01]  /*0370*/  LDG.E R26, desc[UR12][R14.64+-0xc] ;  /* 0xfffff40c0e1a7981 */ /* 0x000ee2000c1e1900 */
[----:B--2---:R-:W-:Y:S01]  /*0380*/  FADD R20, R20, -R23 ;  /* 0x8000001714147221 */ /* 0x004fe20000000000 */
[----:B0-----:R-:W-:-:S06]  /*0390*/  IMAD.WIDE.U32 R22, R10, 0x4, R16 ;  /* 0x000000040a167825 */ /* 0x001fcc00078e0010 */
[----:B------:R-:W2:Y:S02]  /*03a0*/  LDG.E R23, desc[UR12][R22.64] ;  /* 0x0000000c16177981 */ /* 0x000ea4000c1e1900 */
[----:B--2---:R-:W-:-:S04]  /*03b0*/  FMUL R20, R20, R23 ;  /* 0x0000001714147220 */ /* 0x004fc80000400000 */
[----:B------:R-:W-:Y:S01]  /*03c0*/  FFMA R24, R4, R20, R21 ;  /* 0x0000001404187223 */ /* 0x000fe20000000015 */
[----:B------:R-:W-:-:S05]  /*03d0*/  IMAD.WIDE.U32 R20, R7, 0x4, R16 ;  /* 0x0000000407147825 */ /* 0x000fca00078e0010 */
[----:B------:R-:W2:Y:S01]  /*03e0*/  LDG.E R23, desc[UR12][R20.64] ;  /* 0x0000000c14177981 */ /* 0x000ea2000c1e1900 */
[----:B---3--:R-:W-:-:S03]  /*03f0*/  FADD R26, R28, -R26 ;  /* 0x8000001a1c1a7221 */ /* 0x008fc60000000000 */
[----:B------:R-:W3:Y:S04]  /*0400*/  LDG.E R28, desc[UR12][R18.64+0xc] ;  /* 0x00000c0c121c7981 */ /* 0x000ee8000c1e1900 */
[----:B------:R-:W4:Y:S04]  /*0410*/  LDG.E R20, desc[UR12][R18.64+0x8] ;  /* 0x0000080c12147981 */ /* 0x000f28000c1e1900 */
[----:B------:R-:W4:Y:S01]  /*0420*/  LDG.E R21, desc[UR12][R14.64+-0x8] ;  /* 0xfffff80c0e157981 */ /* 0x000f22000c1e1900 */
[----:B--2---:R-:W-:Y:S01]  /*0430*/  FMUL R26, R26, R23 ;  /* 0x000000171a1a7220 */ /* 0x004fe20000400000 */
[----:B------:R-:W-:-:S06]  /*0440*/  IMAD.WIDE.U32 R22, R9, 0x4, R16 ;  /* 0x0000000409167825 */ /* 0x000fcc00078e0010 */
[----:B------:R-:W2:Y:S01]  /*0450*/  LDG.E R23, desc[UR12][R22.64] ;  /* 0x0000000c16177981 */ /* 0x000ea2000c1e1900 */
[----:B------:R-:W-:Y:S01]  /*0460*/  FFMA R24, R4, R26, R24 ;  /* 0x0000001a04187223 */ /* 0x000fe20000000018 */
[----:B----4-:R-:W-:Y:S01]  /*0470*/  FADD R26, R20, -R21 ;  /* 0x80000015141a7221 */ /* 0x010fe20000000000 */
[----:B------:R-:W-:-:S04]  /*0480*/  IMAD.WIDE.U32 R20, R11, 0x4, R16 ;  /* 0x000000040b147825 */ /* 0x000fc800078e0010 */
[----:B--2---:R-:W-:Y:S02]  /*0490*/  FMUL R26, R26, R23 ;  /* 0x000000171a1a7220 */ /* 0x004fe40000400000 */
[----:B------:R-:W2:Y:S02]  /*04a0*/  LDG.E R23, desc[UR12][R20.64] ;  /* 0x0000000c14177981 */ /* 0x000ea4000c1e1900 */
[----:B------:R-:W-:Y:S02]  /*04b0*/  FFMA R24, R4, R26, R24 ;  /* 0x0000001a04187223 */ /* 0x000fe40000000018 */
[----:B------:R-:W3:Y:S04]  /*04c0*/  LDG.E R26, desc[UR12][R14.64+-0x4] ;  /* 0xfffffc0c0e1a7981 */ /* 0x000ee8000c1e1900 */
[----:B------:R-:W4:Y:S04]  /*04d0*/  LDG.E R20, desc[UR12][R18.64+0x10] ;  /* 0x0000100c12147981 */ /* 0x000f28000c1e1900 */
[----:B------:R-:W4:Y:S01]  /*04e0*/  LDG.E R21, desc[UR12][R14.64] ;  /* 0x0000000c0e157981 */ /* 0x000f22000c1e1900 */
[----:B---3--:R-:W-:-:S03]  /*04f0*/  FADD R26, R28, -R26 ;  /* 0x8000001a1c1a7221 */ /* 0x008fc60000000000 */
[----:B------:R-:W3:Y:S01]  /*0500*/  LDG.E R28, desc[UR12][R18.64+0x14] ;  /* 0x0000140c121c7981 */ /* 0x000ee2000c1e1900 */
        /* <DEDUP_REMOVED lines=15> */
[----:B------:R-:W-:-:S04]  /*0600*/  IMAD.WIDE.U32 R22, R29, 0x4, R16 ;  /* 0x000000041d167825 */ /* 0x000fc800078e0010 */
[----:B------:R-:W-:-:S04]  /*0610*/  IMAD.WIDE.U32 R16, R8, 0x4, R16 ;  /* 0x0000000408107825 */ /* 0x000fc800078e0010 */
[----:B----4-:R-:W-:Y:S01]  /*0620*/  FADD R20, R21, -R20 ;  /* 0x8000001415147221 */ /* 0x010fe20000000000 */
[----:B------:R-:W2:Y:S04]  /*0630*/  LDG.E R23, desc[UR12][R22.64] ;  /* 0x0000000c16177981 */ /* 0x000ea8000c1e1900 */
[----:B------:R0:W3:Y:S04]  /*0640*/  LDG.E R21, desc[UR12][R14.64+0xc] ;  /* 0x00000c0c0e157981 */ /* 0x0000e8000c1e1900 */
[----:B------:R-:W4:Y:S01]  /*0650*/  LDG.E R17, desc[UR12][R16.64] ;  /* 0x0000000c10117981 */ /* 0x000f22000c1e1900 */
[----:B------:R-:W-:-:S04]  /*0660*/  UIADD3 UR10, UPT, UPT, UR10, 0x8, URZ ;  /* 0x000000080a0a7890 */ /* 0x000fc8000fffe0ff */
[----:B------:R-:W-:Y:S01]  /*0670*/  UISETP.NE.AND UP0, UPT, UR10, URZ, UPT ;  /* 0x000000ff0a00728c */ /* 0x000fe2000bf05270 */
[----:B0-----:R-:W-:Y:S02]  /*0680*/  IADD3 R14, P0, PT, R14, 0x20, RZ ;  /* 0x000000200e0e7810 */ /* 0x001fe40007f1e0ff */
[----:B------:R-:W-:Y:S02]  /*0690*/  IADD3 R3, PT, PT, R3, 0x8, RZ ;  /* 0x0000000803037810 */ /* 0x000fe40007ffe0ff */
[----:B------:R-:W-:Y:S02]  /*06a0*/  IADD3.X R15, PT, PT, RZ, R15, RZ, P0, !PT ;  /* 0x0000000fff0f7210 */ /* 0x000fe400007fe4ff */
[C---:B------:R-:W-:Y:S02]  /*06b0*/  LEA R7, R6.reuse, R7, 0x3 ;  /* 0x0000000706077211 */ /* 0x040fe400078e18ff */
[C---:B------:R-:W-:Y:S02]  /*06c0*/  LEA R9, R6.reuse, R9, 0x3 ;  /* 0x0000000906097211 */ /* 0x040fe400078e18ff */
[----:B------:R-:W-:-:S02]  /*06d0*/  LEA R11, R6, R11, 0x3 ;  /* 0x0000000b060b7211 */ /* 0x000fc400078e18ff */
[C---:B------:R-:W-:Y:S02]  /*06e0*/  LEA R25, R6.reuse, R25, 0x3 ;  /* 0x0000001906197211 */ /* 0x040fe400078e18ff */
[C---:B------:R-:W-:Y:S02]  /*06f0*/  LEA R27, R6.reuse, R27, 0x3 ;  /* 0x0000001b061b7211 */ /* 0x040fe400078e18ff */
[C---:B------:R-:W-:Y:S02]  /*0700*/  LEA R29, R6.reuse, R29, 0x3 ;  /* 0x0000001d061d7211 */ /* 0x040fe400078e18ff */
[C---:B------:R-:W-:Y:S02]  /*0710*/  LEA R8, R6.reuse, R8, 0x3 ;  /* 0x0000000806087211 */ /* 0x040fe400078e18ff */
[----:B------:R-:W-:Y:S01]  /*0720*/  LEA R10, R6, R10, 0x3 ;  /* 0x0000000a060a7211 */ /* 0x000fe200078e18ff */
[----:B--2---:R-:W-:Y:S01]  /*0730*/  FMUL R20, R20, R23 ;  /* 0x0000001714147220 */ /* 0x004fe20000400000 */
[----:B---3--:R-:W-:Y:S01]  /*0740*/  FADD R28, R28, -R21 ;  /* 0x800000151c1c7221 */ /* 0x008fe20000000000 */
[----:B------:R-:W-:-:S03]  /*0750*/  FFMA R21, R4, R26, R24 ;  /* 0x0000001a04157223 */ /* 0x000fc60000000018 */
[----:B----4-:R-:W-:Y:S01]  /*0760*/  FMUL R28, R28, R17 ;  /* 0x000000111c1c7220 */ /* 0x010fe20000400000 */
[----:B------:R-:W-:-:S04]  /*0770*/  FFMA R21, R4, R20, R21 ;  /* 0x0000001404157223 */ /* 0x000fc80000000015 */
[----:B------:R-:W-:Y:S01]  /*0780*/  FFMA R21, R4, R28, R21 ;  /* 0x0000001c04157223 */ /* 0x000fe20000000015 */
[----:B------:R-:W-:Y:S06]  /*0790*/  BRA.U UP0, `(.L_x_2) ;  /* 0xfffffff900e07547 */ /* 0x000fec000b83ffff */
[----:B------:R-:W-:-:S07]  /*07a0*/  MOV R25, UR9 ;  /* 0x0000000900197c02 */ /* 0x000fce0008000f00 */
.L_x_1:
[----:B------:R-:W-:-:S09]  /*07b0*/  UISETP.NE.AND UP0, UPT, UR7, URZ, UPT ;  /* 0x000000ff0700728c */ /* 0x000fd2000bf05270 */
[----:B------:R-:W-:Y:S05]  /*07c0*/  BRA.U !UP0, `(.L_x_3) ;  /* 0x00000005084c7547 */ /* 0x000fea000b800000 */
[----:B------:R-:W0:Y:S01]  /*07d0*/  LDC.64 R6, c[0x0][0x398] ;  /* 0x0000e600ff067b82 */ /* 0x000e220000000a00 */
[----:B------:R-:W-:Y:S02]  /*07e0*/  UIADD3 UR5, UPT, UPT, UR7, -0x1, URZ ;  /* 0xffffffff07057890 */ /* 0x000fe4000fffe0ff */
[----:B------:R-:W-:Y:S02]  /*07f0*/  UISETP.NE.AND UP1, UPT, UR8, URZ, UPT ;  /* 0x000000ff0800728c */ /* 0x000fe4000bf25270 */
[----:B------:R-:W-:-:S09]  /*0800*/  UISETP.GE.U32.AND UP0, UPT, UR5, 0x3, UPT ;  /* 0x000000030500788c */ /* 0x000fd2000bf06070 */
[----:B------:R-:W-:Y:S05]  /*0810*/  BRA.U !UP0, `(.L_x_4) ;  /* 0x0000000108987547 */ /* 0x000fea000b800000 */
[----:B------:R-:W1:Y:S01]  /*0820*/  LDCU UR5, c[0x0][0x38c] ;  /* 0x00007180ff0577ac */ /* 0x000e620008000800 */
[----:B------:R-:W2:Y:S01]  /*0830*/  LDC.64 R10, c[0x0][0x3a0] ;  /* 0x0000e800ff0a7b82 */ /* 0x000ea20000000a00 */
[----:B------:R-:W-:Y:S01]  /*0840*/  IADD3 R9, PT, PT, R2, R25, RZ ;  /* 0x0000001902097210 */ /* 0x000fe20007ffe0ff */
[----:B0-----:R-:W-:-:S04]  /*0850*/  IMAD.WIDE.U32 R16, R25, 0x4, R6 ;  /* 0x0000000419107825 */ /* 0x001fc800078e0006 */
[----:B------:R-:W-:Y:S01]  /*0860*/  IMAD.WIDE R8, R9, 0x4, R12 ;  /* 0x0000000409087825 */ /* 0x000fe200078e020c */
[----:B------:R-:W3:Y:S04]  /*0870*/  LDG.E R3, desc[UR12][R16.64] ;  /* 0x0000000c10037981 */ /* 0x000ee8000c1e1900 */
[----:B------:R-:W3:Y:S04]  /*0880*/  LDG.E R20, desc[UR12][R8.64] ;  /* 0x0000000c08147981 */ /* 0x000ee8000c1e1900 */
[----:B------:R-:W4:Y:S01]  /*0890*/  LDG.E R26, desc[UR12][R16.64+0x4] ;  /* 0x0000040c101a7981 */ /* 0x000f22000c1e1900 */
[----:B-1----:R-:W-:-:S03]  /*08a0*/  IMAD R15, R25, UR5, R5 ;  /* 0x00000005190f7c24 */ /* 0x002fc6000f8e0205 */
[----:B------:R-:W4:Y:S02]  /*08b0*/  LDG.E R29, desc[UR12][R8.64+0x4] ;  /* 0x0000040c081d7981 */ /* 0x000f24000c1e1900 */
[C---:B------:R-:W-:Y:S02]  /*08c0*/  IADD3 R23, PT, PT, R15.reuse, UR5, RZ ;  /* 0x000000050f177c10 */ /* 0x040fe4000fffe0ff */
[----:B------:R-:W5:Y:S01]  /*08d0*/  LDG.E R24, desc[UR12][R16.64+0x8] ;  /* 0x0000080c10187981 */ /* 0x000f62000c1e1900 */
[--C-:B--2---:R-:W-:Y:S01]  /*08e0*/  IMAD.WIDE.U32 R14, R15, 0x4, R10.reuse ;  /* 0x000000040f0e7825 */ /* 0x104fe200078e000a */
[C---:B------:R-:W-:Y:S02]  /*08f0*/  IADD3 R28, PT, PT, R23.reuse, UR5, RZ ;  /* 0x00000005171c7c10 */ /* 0x040fe4000fffe0ff */
[----:B------:R-:W2:Y:S01]  /*0900*/  LDG.E R27, desc[UR12][R16.64+0xc] ;  /* 0x00000c0c101b7981 */ /* 0x000ea2000c1e1900 */
[----:B------:R-:W-:-:S03]  /*0910*/  IMAD.WIDE.U32 R18, R23, 0x4, R10 ;  /* 0x0000000417127825 */ /* 0x000fc600078e000a */
[----:B------:R0:W5:Y:S01]  /*0920*/  LDG.E R14, desc[UR12][R14.64] ;  /* 0x0000000c0e0e7981 */ /* 0x000162000c1e1900 */
[----:B------:R-:W-:-:S03]  /*0930*/  IMAD.WIDE.U32 R22, R28, 0x4, R10 ;  /* 0x000000041c167825 */ /* 0x000fc600078e000a */
[----:B------:R-:W2:Y:S04]  /*0940*/  LDG.E R18, desc[UR12][R18.64] ;  /* 0x0000000c12127981 */ /* 0x000ea8000c1e1900 */
[----:B------:R-:W2:Y:S01]  /*0950*/  LDG.E R22, desc[UR12][R22.64] ;  /* 0x0000000c16167981 */ /* 0x000ea2000c1e1900 */
[----:B0-----:R-:W-:-:S03]  /*0960*/  IADD3 R15, PT, PT, R28, UR5, RZ ;  /* 0x000000051c0f7c10 */ /* 0x001fc6000fffe0ff */
[----:B------:R-:W2:Y:S02]  /*0970*/  LDG.E R28, desc[UR12][R8.64+0x8] ;  /* 0x0000080c081c7981 */ /* 0x000ea4000c1e1900 */
[----:B------:R-:W-:Y:S02]  /*0980*/  IMAD.WIDE.U32 R10, R15, 0x4, R10 ;  /* 0x000000040f0a7825 */ /* 0x000fe400078e000a */
[----:B------:R-:W2:Y:S04]  /*0990*/  LDG.E R16, desc[UR12][R8.64+0xc] ;  /* 0x00000c0c08107981 */ /* 0x000ea8000c1e1900 */
[----:B------:R-:W2:Y:S01]  /*09a0*/  LDG.E R10, desc[UR12][R10.64] ;  /* 0x0000000c0a0a7981 */ /* 0x000ea2000c1e1900 */
[----:B------:R-:W-:Y:S01]  /*09b0*/  IADD3 R25, PT, PT, R25, 0x4, RZ ;  /* 0x0000000419197810 */ /* 0x000fe20007ffe0ff */
[----:B---3--:R-:W-:Y:S01]  /*09c0*/  FADD R3, R20, -R3 ;  /* 0x8000000314037221 */ /* 0x008fe20000000000 */
[----:B----4-:R-:W-:-:S03]  /*09d0*/  FADD R29, R29, -R26 ;  /* 0x8000001a1d1d7221 */ /* 0x010fc60000000000 */
[----:B-----5:R-:W-:-:S04]  /*09e0*/  FMUL R3, R3, R14 ;  /* 0x0000000e03037220 */ /* 0x020fc80000400000 */
[----:B------:R-:W-:Y:S01]  /*09f0*/  FFMA R3, R4, R3, R21 ;  /* 0x0000000304037223 */ /* 0x000fe20000000015 */
[----:B--2---:R-:W-:Y:S01]  /*0a00*/  FMUL R18, R29, R18 ;  /* 0x000000121d127220 */ /* 0x004fe20000400000 */
[----:B------:R-:W-:-:S03]  /*0a10*/  FADD R15, R28, -R24 ;  /* 0x800000181c0f7221 */ /* 0x000fc60000000000 */
[----:B------:R-:W-:Y:S01]  /*0a20*/  FFMA R3, R4, R18, R3 ;  /* 0x0000001204037223 */ /* 0x000fe20000000003 */
[----:B------:R-:W-:Y:S01]  /*0a30*/  FMUL R22, R15, R22 ;  /* 0x000000160f167220 */ /* 0x000fe20000400000 */
[----:B------:R-:W-:-:S03]  /*0a40*/  FADD R27, R16, -R27 ;  /* 0x8000001b101b7221 */ /* 0x000fc60000000000 */
[----:B------:R-:W-:Y:S01]  /*0a50*/  FFMA R3, R4, R22, R3 ;  /* 0x0000001604037223 */ /* 0x000fe20000000003 */
[----:B------:R-:W-:-:S04]  /*0a60*/  FMUL R10, R27, R10 ;  /* 0x0000000a1b0a7220 */ /* 0x000fc80000400000 */
[----:B------:R-:W-:-:S07]  /*0a70*/  FFMA R21, R4, R10, R3 ;  /* 0x0000000a04157223 */ /* 0x000fce0000000003 */
.L_x_4:
[----:B------:R-:W-:Y:S05]  /*0a80*/  BRA.U !UP1, `(.L_x_3) ;  /* 0x00000001099c7547 */ /* 0x000fea000b800000 */
[----:B------:R-:W1:Y:S01]  /*0a90*/  LDCU UR10, c[0x0][0x38c] ;  /* 0x00007180ff0a77ac */ /* 0x000e620008000800 */
[----:B------:R-:W-:Y:S02]  /*0aa0*/  UISETP.NE.AND UP0, UPT, UR8, 0x1, UPT ;  /* 0x000000010800788c */ /* 0x000fe4000bf05270 */
[----:B-1----:R-:W-:-:S07]  /*0ab0*/  ULOP3.LUT UP1, URZ, UR10, 0x1, URZ, 0xc0, !UPT ;  /* 0x000000010aff7892 */ /* 0x002fce000f82c0ff */
[----:B------:R-:W-:Y:S05]  /*0ac0*/  BRA.U !UP0, `(.L_x_5) ;  /* 0x0000000108587547 */ /* 0x000fea000b800000 */
[----:B------:R-:W1:Y:S01]  /*0ad0*/  LDC.64 R10, c[0x0][0x3a0] ;  /* 0x0000e800ff0a7b82 */ /* 0x000e620000000a00 */
[----:B------:R-:W2:Y:S01]  /*0ae0*/  LDCU UR5, c[0x0][0x38c] ;  /* 0x00007180ff0577ac */ /* 0x000ea20008000800 */
[----:B------:R-:W-:Y:S01]  /*0af0*/  IADD3 R9, PT, PT, R2, R25, RZ ;  /* 0x0000001902097210 */ /* 0x000fe20007ffe0ff */
[----:B0-----:R-:W-:-:S04]  /*0b00*/  IMAD.WIDE.U32 R14, R25, 0x4, R6 ;  /* 0x00000004190e7825 */ /* 0x001fc800078e0006 */
[----:B------:R-:W-:Y:S01]  /*0b10*/  IMAD.WIDE R8, R9, 0x4, R12 ;  /* 0x0000000409087825 */ /* 0x000fe200078e020c */
[----:B------:R-:W3:Y:S04]  /*0b20*/  LDG.E R18, desc[UR12][R14.64] ;  /* 0x0000000c0e127981 */ /* 0x000ee8000c1e1900 */
[----:B------:R-:W4:Y:S01]  /*0b30*/  LDG.E R20, desc[UR12][R14.64+0x4] ;  /* 0x0000040c0e147981 */ /* 0x000f22000c1e1900 */
[----:B--2---:R-:W-:-:S05]  /*0b40*/  IMAD R3, R25, UR5, R5 ;  /* 0x0000000519037c24 */ /* 0x004fca000f8e0205 */
[C---:B------:R-:W-:Y:S01]  /*0b50*/  IADD3 R19, PT, PT, R3.reuse, UR5, RZ ;  /* 0x0000000503137c10 */ /* 0x040fe2000fffe0ff */
[--C-:B-1----:R-:W-:Y:S02]  /*0b60*/  IMAD.WIDE.U32 R16, R3, 0x4, R10.reuse ;  /* 0x0000000403107825 */ /* 0x102fe400078e000a */
[----:B------:R-:W3:Y:S02]  /*0b70*/  LDG.E R3, desc[UR12][R8.64] ;  /* 0x0000000c08037981 */ /* 0x000ee4000c1e1900 */
[----:B------:R-:W-:Y:S02]  /*0b80*/  IMAD.WIDE.U32 R10, R19, 0x4, R10 ;  /* 0x00000004130a7825 */ /* 0x000fe400078e000a */
[----:B------:R-:W2:Y:S04]  /*0b90*/  LDG.E R16, desc[UR12][R16.64] ;  /* 0x0000000c10107981 */ /* 0x000ea8000c1e1900 */
[----:B------:R-:W4:Y:S04]  /*0ba0*/  LDG.E R19, desc[UR12][R8.64+0x4] ;  /* 0x0000040c08137981 */ /* 0x000f28000c1e1900 */
[----:B------:R-:W5:Y:S01]  /*0bb0*/  LDG.E R10, desc[UR12][R10.64] ;  /* 0x0000000c0a0a7981 */ /* 0x000f62000c1e1900 */
[----:B------:R-:W-:Y:S01]  /*0bc0*/  IADD3 R25, PT, PT, R25, 0x2, RZ ;  /* 0x0000000219197810 */ /* 0x000fe20007ffe0ff */
[----:B---3--:R-:W-:-:S04]  /*0bd0*/  FADD R3, R3, -R18 ;  /* 0x8000001203037221 */ /* 0x008fc80000000000 */
[----:B--2---:R-:W-:Y:S01]  /*0be0*/  FMUL R3, R3, R16 ;  /* 0x0000001003037220 */ /* 0x004fe20000400000 */
[----:B----4-:R-:W-:-:S03]  /*0bf0*/  FADD R19, R19, -R20 ;  /* 0x8000001413137221 */ /* 0x010fc60000000000 */
[----:B------:R-:W-:Y:S01]  /*0c00*/  FFMA R3, R4, R3, R21 ;  /* 0x0000000304037223 */ /* 0x000fe20000000015 */
[----:B-----5:R-:W-:-:S04]  /*0c10*/  FMUL R18, R19, R10 ;  /* 0x0000000a13127220 */ /* 0x020fc80000400000 */
[----:B------:R-:W-:-:S07]  /*0c20*/  FFMA R21, R4, R18, R3 ;  /* 0x0000001204157223 */ /* 0x000fce0000000003 */
.L_x_5:
[----:B------:R-:W-:Y:S05]  /*0c30*/  BRA.U !UP1, `(.L_x_3) ;  /* 0x0000000109307547 */ /* 0x000fea000b800000 */
[----:B------:R-:W1:Y:S01]  /*0c40*/  LDC.64 R8, c[0x0][0x3a0] ;  /* 0x0000e800ff087b82 */ /* 0x000e620000000a00 */
[----:B------:R-:W-:Y:S01]  /*0c50*/  IADD3 R3, PT, PT, R2, R25, RZ ;  /* 0x0000001902037210 */ /* 0x000fe20007ffe0ff */
[----:B0-----:R-:W-:-:S04]  /*0c60*/  IMAD.WIDE.U32 R6, R25, 0x4, R6 ;  /* 0x0000000419067825 */ /* 0x001fc800078e0006 */
[----:B------:R-:W-:Y:S02]  /*0c70*/  IMAD.WIDE R12, R3, 0x4, R12 ;  /* 0x00000004030c7825 */ /* 0x000fe400078e020c */
[----:B------:R-:W2:Y:S02]  /*0c80*/  LDG.E R7, desc[UR12][R6.64] ;  /* 0x0000000c06077981 */ /* 0x000ea4000c1e1900 */
[----:B------:R-:W-:Y:S02]  /*0c90*/  IMAD R25, R25, UR10, R5 ;  /* 0x0000000a19197c24 */ /* 0x000fe4000f8e0205 */
[----:B------:R-:W2:Y:S02]  /*0ca0*/  LDG.E R12, desc[UR12][R12.64] ;  /* 0x0000000c0c0c7981 */ /* 0x000ea4000c1e1900 */
[----:B-1----:R-:W-:-:S06]  /*0cb0*/  IMAD.WIDE.U32 R8, R25, 0x4, R8 ;  /* 0x0000000419087825 */ /* 0x002fcc00078e0008 */
[----:B------:R-:W3:Y:S01]  /*0cc0*/  LDG.E R8, desc[UR12][R8.64] ;  /* 0x0000000c08087981 */ /* 0x000ee2000c1e1900 */
[----:B--2---:R-:W-:-:S04]  /*0cd0*/  FADD R3, R12, -R7 ;  /* 0x800000070c037221 */ /* 0x004fc80000000000 */
[----:B---3--:R-:W-:-:S04]  /*0ce0*/  FMUL R3, R3, R8 ;  /* 0x0000000803037220 */ /* 0x008fc80000400000 */
[----:B------:R-:W-:-:S07]  /*0cf0*/  FFMA R21, R4, R3, R21 ;  /* 0x0000000304157223 */ /* 0x000fce0000000015 */
.L_x_3:
[----:B------:R-:W1:Y:S01]  /*0d00*/  LDCU UR5, c[0x0][0x38c] ;  /* 0x00007180ff0577ac */ /* 0x000e620008000800 */
[----:B------:R-:W-:-:S04]  /*0d10*/  IADD3 R5, PT, PT, R5, 0x1, RZ ;  /* 0x0000000105057810 */ /* 0x000fc80007ffe0ff */
[----:B-1----:R-:W-:-:S13]  /*0d20*/  ISETP.NE.AND P0, PT, R5, UR5, PT ;  /* 0x0000000505007c0c */ /* 0x002fda000bf05270 */
[----:B------:R-:W-:Y:S05]  /*0d30*/  @P0 BRA `(.L_x_6) ;  /* 0xfffffff400100947 */ /* 0x000fea000383ffff */
[----:B------:R-:W1:Y:S02]  /*0d40*/  F2F.F64.F32 R2, R21 ;  /* 0x0000001500027310 */ /* 0x000e640000201800 */
[----:B-1----:R-:W-:-:S11]  /*0d50*/  DMUL R2, R2, -0.5 ;  /* 0xbfe0000002027828 */ /* 0x002fd60000000000 */
.L_x_0:
[----:B------:R-:W1:Y:S01]  /*0d60*/  MUFU.RCP64H R15, 1.7853975296020507812 ;  /* 0x3ffc90fd000f7908 */ /* 0x000e620000001800 */
[----:B------:R-:W-:Y:S01]  /*0d70*/  MOV R4, 0xaa22168c ;  /* 0xaa22168c00047802 */ /* 0x000fe20000000f00 */
[----:B------:R-:W-:Y:S01]  /*0d80*/  UMOV UR6, 0xaeef4ba0 ;  /* 0xaeef4ba000067882 */ /* 0x000fe20000000000 */
[----:B------:R-:W-:Y:S01]  /*0d90*/  MOV R5, 0x3ffc90fd ;  /* 0x3ffc90fd00057802 */ /* 0x000fe20000000f00 */
[----:B------:R-:W-:Y:S01]  /*0da0*/  UMOV UR7, 0x3fcb7812 ;  /* 0x3fcb781200077882 */ /* 0x000fe20000000000 */
[----:B------:R-:W-:Y:S01]  /*0db0*/  MOV R14, RZ ;  /* 0x000000ff000e7202 */ /* 0x000fe20000000f00 */
[----:B------:R-:W2:Y:S01]  /*0dc0*/  LDC R10, c[0x0][0x3a8] ;  /* 0x0000ea00ff0a7b82 */ /* 0x000ea20000000800 */
[----:B------:R-:W-:Y:S01]  /*0dd0*/  MOV R8, 0x8b7a8b04 ;  /* 0x8b7a8b0400087802 */ /* 0x000fe20000000f00 */
[----:B------:R-:W-:Y:S01]  /*0de0*/  UMOV UR8, 0x3ae80f1e ;  /* 0x3ae80f1e00087882 */ /* 0x000fe20000000000 */
[----:B------:R-:W-:Y:S01]  /*0df0*/  MOV R9, 0x3ed0ee25 ;  /* 0x3ed0ee2500097802 */ /* 0x000fe20000000f00 */
[----:B------:R-:W-:Y:S01]  /*0e00*/  UMOV UR9, 0x3eb1380b ;  /* 0x3eb1380b00097882 */ /* 0x000fe20000000000 */
[----:B------:R-:W-:-:S02]  /*0e10*/  MOV R13, 0x3e055027 ;  /* 0x3e055027000d7802 */ /* 0x000fc40000000f00 */
[----:B------:R-:W-:Y:S02]  /*0e20*/  MOV R20, 0xfefa39ef ;  /* 0xfefa39ef00147802 */ /* 0x000fe40000000f00 */
[----:B------:R-:W-:Y:S01]  /*0e30*/  MOV R21, 0x3fe62e42 ;  /* 0x3fe62e4200157802 */ /* 0x000fe20000000f00 */
[----:B-1----:R-:W-:-:S08]  /*0e40*/  DFMA R4, R14, -R4, 1 ;  /* 0x3ff000000e04742b */ /* 0x002fd00000000804 */
[----:B------:R-:W-:Y:S01]  /*0e50*/  DFMA R4, R4, R4, R4 ;  /* 0x000000040404722b */ /* 0x000fe20000000004 */
[----:B--2---:R-:W-:-:S07]  /*0e60*/  FSETP.GEU.AND P0, PT, R10, 1.175494350822287508e-38, PT ;  /* 0x008000000a00780b */ /* 0x004fce0003f0e000 */
[----:B------:R-:W-:-:S08]  /*0e70*/  DFMA R14, R14, R4, R14 ;  /* 0x000000040e0e722b */ /* 0x000fd0000000000e */
[----:B------:R-:W-:Y:S01]  /*0e80*/  DMUL R4, R14, -UR6 ;  /* 0x800000060e047c28 */ /* 0x000fe20008000000 */
[----:B------:R-:W-:-:S05]  /*0e90*/  @!P0 FMUL R10, R10, 8388608 ;  /* 0x4b0000000a0a8820 */ /* 0x000fca0000400000 */
[----:B------:R-:W-:Y:S02]  /*0ea0*/  IADD3 R11, PT, PT, R10, -0x3f2aaaab, RZ ;  /* 0xc0d555550a0b7810 */ /* 0x000fe40007ffe0ff */
[----:B------:R-:W-:Y:S02]  /*0eb0*/  DFMA R4, R14, -UR6, R4 ;  /* 0x800000060e047c2b */ /* 0x000fe40008000004 */
[----:B------:R-:W-:-:S04]  /*0ec0*/  LOP3.LUT R11, R11, 0xff800000, RZ, 0xc0, !PT ;  /* 0xff8000000b0b7812 */ /* 0x000fc800078ec0ff */
[-C--:B------:R-:W-:Y:S02]  /*0ed0*/  IADD3 R12, PT, PT, R10, -R11.reuse, RZ ;  /* 0x8000000b0a0c7210 */ /* 0x080fe40007ffe0ff */
[C---:B0-----:R-:W-:Y:S01]  /*0ee0*/  DMUL R6, R4.reuse, R4 ;  /* 0x0000000404067228 */ /* 0x041fe20000000000 */
[----:B------:R-:W-:Y:S01]  /*0ef0*/  I2FP.F32.S32 R11, R11 ;  /* 0x0000000b000b7245 */ /* 0x000fe20000201400 */
[----:B------:R-:W-:Y:S01]  /*0f00*/  DADD R18, -R4, -UR6 ;  /* 0x8000000604127e29 */ /* 0x000fe20008000100 */
[----:B------:R-:W-:-:S05]  /*0f10*/  FADD R12, R12, -1 ;  /* 0xbf8000000c0c7421 */ /* 0x000fca0000000000 */
[----:B------:R-:W-:Y:S01]  /*0f20*/  DFMA R8, R6, UR8, R8 ;  /* 0x0000000806087c2b */ /* 0x000fe20008000008 */
[----:B------:R-:W-:Y:S01]  /*0f30*/  UMOV UR8, 0x9f02676f ;  /* 0x9f02676f00087882 */ /* 0x000fe20000000000 */
[----:B------:R-:W-:Y:S01]  /*0f40*/  UMOV UR9, 0x3ef3b266 ;  /* 0x3ef3b26600097882 */ /* 0x000fe20000000000 */
[----:B------:R-:W-:Y:S01]  /*0f50*/  DADD R18, R18, R18 ;  /* 0x0000000012127229 */ /* 0x000fe20000000012 */
[----:B------:R-:W-:-:S04]  /*0f60*/  FFMA R13, R12, -R13, 0.14084610342979431152 ;  /* 0x3e1039f60c0d7423 */ /* 0x000fc8000000080d */
[----:B------:R-:W-:Y:S01]  /*0f70*/  DFMA R8, R6, R8, UR8 ;  /* 0x0000000806087e2b */ /* 0x000fe20008000008 */
[----:B------:R-:W-:Y:S01]  /*0f80*/  UMOV UR8, 0xa9ab0956 ;  /* 0xa9ab095600087882 */ /* 0x000fe20000000000 */
[----:B------:R-:W-:Y:S01]  /*0f90*/  UMOV UR9, 0x3f1745cb ;  /* 0x3f1745cb00097882 */ /* 0x000fe20000000000 */
[C---:B------:R-:W-:Y:S01]  /*0fa0*/  FFMA R13, R12.reuse, R13, -0.12148627638816833496 ;  /* 0xbdf8cdcc0c0d7423 */ /* 0x040fe2000000000d */
[----:B------:R-:W-:Y:S01]  /*0fb0*/  DFMA R18, -R4, -UR6, R18 ;  /* 0x8000000604127c2b */ /* 0x000fe20008000112 */
[----:B------:R-:W-:Y:S01]  /*0fc0*/  UMOV UR6, 0x55555554 ;  /* 0x5555555400067882 */ /* 0x000fe20000000000 */
[----:B------:R-:W-:Y:S01]  /*0fd0*/  UMOV UR7, 0x3fb55555 ;  /* 0x3fb5555500077882 */ /* 0x000fe20000000000 */
[C---:B------:R-:W-:Y:S01]  /*0fe0*/  FFMA R13, R12.reuse, R13, 0.13980610668659210205 ;  /* 0x3e0f29550c0d7423 */ /* 0x040fe2000000000d */
[----:B------:R-:W-:Y:S01]  /*0ff0*/  DFMA R8, R6, R8, UR8 ;  /* 0x0000000806087e2b */ /* 0x000fe20008000008 */
[----:B------:R-:W-:Y:S01]  /*1000*/  UMOV UR8, 0x2d1b5154 ;  /* 0x2d1b515400087882 */ /* 0x000fe20000000000 */
[----:B------:R-:W-:Y:S01]  /*1010*/  UMOV UR9, 0x3f3c71c7 ;  /* 0x3f3c71c700097882 */ /* 0x000fe20000000000 */
[----:B------:R-:W-:Y:S01]  /*1020*/  FFMA R13, R12, R13, -0.16684235632419586182 ;  /* 0xbe2ad8b90c0d7423 */ /* 0x000fe2000000000d */
[----:B------:R-:W-:-:S03]  /*1030*/  DMUL R18, R14, R18 ;  /* 0x000000120e127228 */ /* 0x000fc60000000000 */
[C---:B------:R-:W-:Y:S01]  /*1040*/  FFMA R13, R12.reuse, R13, 0.20012299716472625732 ;  /* 0x3e4ced0b0c0d7423 */ /* 0x040fe2000000000d */
[----:B------:R-:W-:Y:S01]  /*1050*/  DFMA R8, R6, R8, UR8 ;  /* 0x0000000806087e2b */ /* 0x000fe20008000008 */
[----:B------:R-:W-:Y:S01]  /*1060*/  UMOV UR8, 0x923be72d ;  /* 0x923be72d00087882 */ /* 0x000fe20000000000 */
[----:B------:R-:W-:Y:S01]  /*1070*/  UMOV UR9, 0x3f624924 ;  /* 0x3f62492400097882 */ /* 0x000fe20000000000 */
[----:B------:R-:W-:-:S04]  /*1080*/  FFMA R13, R12, R13, -0.24999669194221496582 ;  /* 0xbe7fff220c0d7423 */ /* 0x000fc8000000000d */
[C---:B------:R-:W-:Y:S01]  /*1090*/  FFMA R13, R12.reuse, R13, 0.33333182334899902344 ;  /* 0x3eaaaa780c0d7423 */ /* 0x040fe2000000000d */
[----:B------:R-:W-:Y:S01]  /*10a0*/  DFMA R16, R6, R8, UR8 ;  /* 0x0000000806107e2b */ /* 0x000fe20008000008 */
[----:B------:R-:W-:Y:S01]  /*10b0*/  UMOV UR8, 0x9999a3c4 ;  /* 0x9999a3c400087882 */ /* 0x000fe20000000000 */
[----:B------:R-:W-:Y:S01]  /*10c0*/  UMOV UR9, 0x3f899999 ;  /* 0x3f89999900097882 */ /* 0x000fe20000000000 */
[----:B------:R-:W-:Y:S01]  /*10d0*/  MOV R8, 0xfefa39ef ;  /* 0xfefa39ef00087802 */ /* 0x000fe20000000f00 */
[----:B------:R-:W-:Y:S01]  /*10e0*/  FFMA R13, R12, R13, -0.5 ;  /* 0xbf0000000c0d7423 */ /* 0x000fe2000000000d */
[----:B------:R-:W-:-:S03]  /*10f0*/  MOV R9, 0x3fe62e42 ;  /* 0x3fe62e4200097802 */ /* 0x000fc60000000f00 */
[----:B------:R-:W-:Y:S01]  /*1100*/  DFMA R16, R6, R16, UR8 ;  /* 0x0000000806107e2b */ /* 0x000fe20008000010 */
[----:B------:R-:W-:Y:S01]  /*1110*/  UMOV UR8, 0x0 ;  /* 0x0000000000087882 */ /* 0x000fe20000000000 */
[----:B------:R-:W-:Y:S01]  /*1120*/  UMOV UR9, 0x40080000 ;  /* 0x4008000000097882 */ /* 0x000fe20000000000 */
[----:B------:R-:W-:Y:S01]  /*1130*/  FMUL R13, R12, R13 ;  /* 0x0000000d0c0d7220 */ /* 0x000fe20000400000 */
[----:B------:R-:W-:-:S03]  /*1140*/  DFMA R8, R8, UR8, R4 ;  /* 0x0000000808087c2b */ /* 0x000fc60008000004 */
[----:B------:R-:W-:Y:S01]  /*1150*/  FFMA R12, R12, R13, R12 ;  /* 0x0000000d0c0c7223 */ /* 0x000fe2000000000c */
[----:B------:R-:W-:Y:S01]  /*1160*/  DFMA R16, R6, R16, UR6 ;  /* 0x0000000606107e2b */ /* 0x000fe20008000010 */
[----:B------:R-:W-:-:S03]  /*1170*/  MOV R13, 0x7f800000 ;  /* 0x7f800000000d7802 */ /* 0x000fc60000000f00 */
[----:B------:R-:W-:-:S04]  /*1180*/  DFMA R20, -R20, 3, R8 ;  /* 0x400800001414782b */ /* 0x000fc80000000108 */
[----:B------:R-:W-:Y:S01]  /*1190*/  DMUL R16, R6, R16 ;  /* 0x0000001006107228 */ /* 0x000fe20000000000 */
[----:B------:R-:W-:-:S03]  /*11a0*/  MOV R6, 0x3b39803f ;  /* 0x3b39803f00067802 */ /* 0x000fc60000000f00 */
[----:B------:R-:W-:Y:S01]  /*11b0*/  DADD R20, -R4, R20 ;  /* 0x0000000004147229 */ /* 0x000fe20000000114 */
[----:B------:R-:W-:-:S03]  /*11c0*/  MOV R7, 0x3c7abc9e ;  /* 0x3c7abc9e00077802 */ /* 0x000fc60000000f00 */
[----:B------:R-:W-:Y:S01]  /*11d0*/  DFMA R16, R4, R16, R18 ;  /* 0x000000100410722b */ /* 0x000fe20000000012 */
[----:B------:R-:W-:Y:S02]  /*11e0*/  FSEL R4, RZ, -23, P0 ;  /* 0xc1b80000ff047808 */ /* 0x000fe40000000000 */
[----:B------:R-:W-:-:S03]  /*11f0*/  ISETP.GT.U32.AND P0, PT, R10, 0x7f7fffff, PT ;  /* 0x7f7fffff0a00780c */ /* 0x000fc60003f04070 */
[----:B------:R-:W-:Y:S02]  /*1200*/  FFMA R11, R11, 1.1920928955078125e-07, R4 ;  /* 0x340000000b0b7823 */ /* 0x000fe40000000004 */
[----:B------:R-:W-:Y:S01]  /*1210*/  DADD R20, R16, -R20 ;  /* 0x0000000010147229 */ /* 0x000fe20000000814 */
[----:B------:R-:W0:Y:S01]  /*1220*/  I2F.F64 R4, UR5 ;  /* 0x0000000500047d12 */ /* 0x000e220008201c00 */
[----:B------:R-:W-:-:S06]  /*1230*/  FFMA R11, R11, 0.69314718246459960938, R12 ;  /* 0x3f3172180b0b7823 */ /* 0x000fcc000000000c */
[----:B------:R-:W-:Y:S01]  /*1240*/  DFMA R20, R6, UR8, R20 ;  /* 0x0000000806147c2b */ /* 0x000fe20008000014 */
[C---:B------:R-:W-:Y:S01]  /*1250*/  @P0 FFMA R11, R10.reuse, R13, +INF ;  /* 0x7f8000000a0b0423 */ /* 0x040fe2000000000d */
[----:B------:R-:W-:-:S04]  /*1260*/  FSETP.NEU.AND P0, PT, R10, RZ, PT ;  /* 0x000000ff0a00720b */ /* 0x000fc80003f0d000 */
[----:B------:R-:W-:Y:S01]  /*1270*/  FSEL R6, R11, -INF , P0 ;  /* 0xff8000000b067808 */ /* 0x000fe20000000000 */
[----:B0-----:R-:W-:Y:S02]  /*1280*/  DMUL R4, R4, 0.5 ;  /* 0x3fe0000004047828 */ /* 0x001fe40000000000 */
[----:B------:R-:W-:-:S03]  /*1290*/  DADD R20, R8, R20 ;  /* 0x0000000008147229 */ /* 0x000fc60000000014 */
[----:B------:R-:W0:Y:S01]  /*12a0*/  F2F.F64.F32 R6, R6 ;  /* 0x0000000600067310 */ /* 0x000e220000201800 */
[----:B------:R-:W1:Y:S04]  /*12b0*/  LDC.64 R8, c[0x0][0x380] ;  /* 0x0000e000ff087b82 */ /* 0x000e680000000a00 */
[----:B------:R-:W-:-:S08]  /*12c0*/  DFMA R2, R20, -R4, R2 ;  /* 0x800000041402722b */ /* 0x000fd00000000002 */
[----:B0-----:R-:W-:-:S10]  /*12d0*/  DFMA R2, R6, -0.5, R2 ;  /* 0xbfe000000602782b */ /* 0x001fd40000000002 */
[----:B------:R-:W0:Y:S01]  /*12e0*/  F2F.F32.F64 R3, R2 ;  /* 0x0000000200037310 */ /* 0x000e220000301000 */
[----:B-1----:R-:W-:-:S05]  /*12f0*/  IMAD.WIDE R4, R0, 0x4, R8 ;  /* 0x0000000400047825 */ /* 0x002fca00078e0208 */
[----:B0-----:R-:W-:Y:S01]  /*1300*/  STG.E desc[UR12][R4.64], R3 ;  /* 0x0000000304007986 */ /* 0x001fe2000c10190c */
[----:B------:R-:W-:Y:S05]  /*1310*/  EXIT ;  /* 0x000000000000794d */ /* 0x000fea0003800000 */
.L_x_7:
[----:B------:R-:W-:-:S00]  /*1320*/  BRA `(.L_x_7) ;  /* 0xfffffffc00fc7947 */ /* 0x000fc0000383ffff */
[----:B------:R-:W-:-:S00]  /*1330*/  NOP ;  /* 0x0000000000007918 */ /* 0x000fc00000000000 */
        /* <DEDUP_REMOVED lines=12> */
.L_x_83:


//--------------------- .text._Z10kernelvalsPfiiiPKfS1_f --------------------------
	.section	.text._Z10kernelvalsPfiiiPKfS1_f,"ax",@progbits
	.align	128
        .global         _Z10kernelvalsPfiiiPKfS1_f
        .type           _Z10kernelvalsPfiiiPKfS1_f,@function
        .size           _Z10kernelvalsPfiiiPKfS1_f,(.L_x_78 - _Z10kernelvalsPfiiiPKfS1_f)
        .other          _Z10kernelvalsPfiiiPKfS1_f,@"STO_CUDA_ENTRY STV_DEFAULT"
_Z10kernelvalsPfiiiPKfS1_f:
.text._Z10kernelvalsPfiiiPKfS1_f:
[----:B------:R-:W-:Y:S01]  /*0000*/  LDC R1, c[0x0][0x37c] ;  /* 0x0000df00ff017b82 */ /* 0x000fe20000000800 */
[----:B------:R-:W0:Y:S07]  /*0010*/  S2R R2, SR_TID.X ;  /* 0x0000000000027919 */ /* 0x000e2e0000002100 */
[----:B------:R-:W1:Y:S01]  /*0020*/  LDC R0, c[0x0][0x364] ;  /* 0x0000d900ff007b82 */ /* 0x000e620000000800 */
[----:B------:R-:W2:Y:S01]  /*0030*/  LDCU.64 UR6, c[0x0][0x388] ;  /* 0x00007100ff0677ac */ /* 0x000ea20008000a00 */
[----:B------:R-:W1:Y:S06]  /*0040*/  S2R R3, SR_TID.Y ;  /* 0x0000000000037919 */ /* 0x000e6c0000002200 */
[----:B------:R-:W0:Y:S08]  /*0050*/  S2UR UR4, SR_CTAID.X ;  /* 0x00000000000479c3 */ /* 0x000e300000002500 */
[----:B------:R-:W0:Y:S08]  /*0060*/  LDC R5, c[0x0][0x360] ;  /* 0x0000d800ff057b82 */ /* 0x000e300000000800 */
[----:B------:R-:W1:Y:S01]  /*0070*/  S2UR UR5, SR_CTAID.Y ;  /* 0x00000000000579c3 */ /* 0x000e620000002600 */
[----:B0-----:R-:W-:-:S05]  /*0080*/  IMAD R2, R5, UR4, R2 ;  /* 0x0000000405027c24 */ /* 0x001fca000f8e0202 */
[----:B--2---:R-:W-:Y:S01]  /*0090*/  ISETP.GE.AND P0, PT, R2, UR7, PT ;  /* 0x0000000702007c0c */ /* 0x004fe2000bf06270 */
[----:B-1----:R-:W-:-:S05]  /*00a0*/  IMAD R3, R0, UR5, R3 ;  /* 0x0000000500037c24 */ /* 0x002fca000f8e0203 */
[----:B------:R-:W-:-:S13]  /*00b0*/  ISETP.GE.OR P0, PT, R3, UR6, P0 ;  /* 0x0000000603007c0c */ /* 0x000fda0008706670 */
[----:B------:R-:W-:Y:S05]  /*00c0*/  @P0 EXIT ;  /* 0x000000000000094d */ /* 0x000fea0003800000 */
[----:B------:R-:W0:Y:S01]  /*00d0*/  LDCU UR7, c[0x0][0x390] ;  /* 0x00007200ff0777ac */ /* 0x000e220008000800 */
[----:B------:R-:W-:Y:S02]  /*00e0*/  IMAD.MOV.U32 R4, RZ, RZ, 0x0 ;  /* 0x00000000ff047424 */ /* 0x000fe400078e00ff */
[----:B------:R-:W-:Y:S01]  /*00f0*/  IMAD.MOV.U32 R5, RZ, RZ, -0x80000000 ;  /* 0x80000000ff057424 */ /* 0x000fe200078e00ff */
[----:B------:R-:W1:Y:S01]  /*0100*/  LDCU.64 UR10, c[0x0][0x358] ;  /* 0x00006b00ff0a77ac */ /* 0x000e620008000a00 */
[----:B0-----:R-:W-:-:S09]  /*0110*/  UISETP.GE.AND UP0, UPT, UR7, 0x1, UPT ;  /* 0x000000010700788c */ /* 0x001fd2000bf06270 */
[----:B-1----:R-:W-:Y:S05]  /*0120*/  BRA.U !UP0, `(.L_x_8) ;  /* 0x00000009080c7547 */ /* 0x002fea000b800000 */
[----:B------:R-:W-:Y:S01]  /*0130*/  UISETP.GE.U32.AND UP1, UPT, UR7, 0x8, UPT ;  /* 0x000000080700788c */ /* 0x000fe2000bf26070 */
[----:B------:R-:W-:Y:S01]  /*0140*/  HFMA2 R9, -RZ, RZ, 0, 0 ;  /* 0x00000000ff097431 */ /* 0x000fe200000001ff */
[----:B------:R-:W-:Y:S02]  /*0150*/  ULOP3.LUT UR12, UR7, 0x7, URZ, 0xc0, !UPT ;  /* 0x00000007070c7892 */ /* 0x000fe4000f8ec0ff */
[----:B------:R-:W-:Y:S01]  /*0160*/  IMAD R0, R3, UR7, RZ ;  /* 0x0000000703007c24 */ /* 0x000fe2000f8e02ff */
[----:B------:R-:W-:Y:S01]  /*0170*/  UMOV UR4, URZ ;  /* 0x000000ff00047c82 */ /* 0x000fe20008000000 */
[----:B------:R-:W-:Y:S01]  /*0180*/  IMAD R8, R2, UR7, RZ ;  /* 0x0000000702087c24 */ /* 0x000fe2000f8e02ff */
[----:B------:R-:W-:Y:S02]  /*0190*/  UISETP.NE.AND UP0, UPT, UR12, URZ, UPT ;  /* 0x000000ff0c00728c */ /* 0x000fe4000bf05270 */
[----:B------:R-:W-:Y:S09]  /*01a0*/  BRA.U !UP1, `(.L_x_9) ;  /* 0x0000000109d07547 */ /* 0x000ff2000b800000 */
[----:B------:R-:W0:Y:S01]  /*01b0*/  LDC.64 R4, c[0x0][0x398] ;  /* 0x0000e600ff047b82 */ /* 0x000e220000000a00 */
[----:B------:R-:W1:Y:S01]  /*01c0*/  LDCU.64 UR8, c[0x0][0x3a0] ;  /* 0x00007400ff0877ac */ /* 0x000e620008000a00 */
[----:B------:R-:W-:Y:S01]  /*01d0*/  IMAD.MOV.U32 R9, RZ, RZ, RZ ;  /* 0x000000ffff097224 */ /* 0x000fe200078e00ff */
[----:B------:R-:W-:Y:S01]  /*01e0*/  MOV R10, R8 ;  /* 0x00000008000a7202 */ /* 0x000fe20000000f00 */
[----:B------:R-:W-:Y:S02]  /*01f0*/  ULOP3.LUT UR4, UR7, 0x7ffffff8, URZ, 0xc0, !UPT ;  /* 0x7ffffff807047892 */ /* 0x000fe4000f8ec0ff */
[----:B-1----:R-:W-:Y:S02]  /*0200*/  UIADD3 UR5, UP1, UPT, UR8, 0x10, URZ ;  /* 0x0000001008057890 */ /* 0x002fe4000ff3e0ff */
[----:B------:R-:W-:Y:S02]  /*0210*/  UIADD3 UR8, UPT, UPT, -UR4, URZ, URZ ;  /* 0x000000ff04087290 */ /* 0x000fe4000fffe1ff */
[----:B------:R-:W-:Y:S01]  /*0220*/  UIADD3.X UR6, UPT, UPT, URZ, UR9, URZ, UP1, !UPT ;  /* 0x00000009ff067290 */ /* 0x000fe20008ffe4ff */
[----:B0-----:R-:W-:-:S03]  /*0230*/  IMAD.WIDE.U32 R4, R0, 0x4, R4 ;  /* 0x0000000400047825 */ /* 0x001fc600078e0004 */
[----:B------:R-:W-:-:S05]  /*0240*/  IADD3 R4, P0, PT, R4, 0x10, RZ ;  /* 0x0000001004047810 */ /* 0x000fca0007f1e0ff */
[----:B------:R-:W-:-:S08]  /*0250*/  IMAD.X R5, RZ, RZ, R5, P0 ;  /* 0x000000ffff057224 */ /* 0x000fd000000e0605 */
.L_x_10:
[----:B------:R-:W-:Y:S01]  /*0260*/  IMAD.U32 R6, RZ, RZ, UR5 ;  /* 0x00000005ff067e24 */ /* 0x000fe2000f8e00ff */
[----:B------:R-:W2:Y:S01]  /*0270*/  LDG.E R23, desc[UR10][R4.64+-0x10] ;  /* 0xfffff00a04177981 */ /* 0x000ea2000c1e1900 */
[----:B------:R-:W-:-:S03]  /*0280*/  IMAD.U32 R7, RZ, RZ, UR6 ;  /* 0x00000006ff077e24 */ /* 0x000fc6000f8e00ff */
[----:B------:R-:W3:Y:S01]  /*0290*/  LDG.E R25, desc[UR10][R4.64+-0xc] ;  /* 0xfffff40a04197981 */ /* 0x000ee2000c1e1900 */
[----:B------:R-:W-:-:S03]  /*02a0*/  IMAD.WIDE R6, R10, 0x4, R6 ;  /* 0x000000040a067825 */ /* 0x000fc600078e0206 */
[----:B------:R-:W4:Y:S04]  /*02b0*/  LDG.E R19, desc[UR10][R4.64+-0x8] ;  /* 0xfffff80a04137981 */ /* 0x000f28000c1e1900 */
[----:B------:R-:W2:Y:S04]  /*02c0*/  LDG.E R24, desc[UR10][R6.64+-0x10] ;  /* 0xfffff00a06187981 */ /* 0x000ea8000c1e1900 */
[----:B------:R-:W3:Y:S04]  /*02d0*/  LDG.E R26, desc[UR10][R6.64+-0xc] ;  /* 0xfffff40a061a7981 */ /* 0x000ee8000c1e1900 */
[----:B------:R-:W4:Y:S04]  /*02e0*/  LDG.E R20, desc[UR10][R6.64+-0x8] ;  /* 0xfffff80a06147981 */ /* 0x000f28000c1e1900 */
[----:B------:R-:W5:Y:S04]  /*02f0*/  LDG.E R18, desc[UR10][R4.64+-0x4] ;  /* 0xfffffc0a04127981 */ /* 0x000f68000c1e1900 */
        /* <DEDUP_REMOVED lines=8> */
[----:B------:R0:W5:Y:S01]  /*0380*/  LDG.E R22, desc[UR10][R4.64+0xc] ;  /* 0x00000c0a04167981 */ /* 0x000162000c1e1900 */
[----:B------:R-:W-:-:S04]  /*0390*/  UIADD3 UR8, UPT, UPT, UR8, 0x8, URZ ;  /* 0x0000000808087890 */ /* 0x000fc8000fffe0ff */
[----:B------:R-:W-:Y:S01]  /*03a0*/  UISETP.NE.AND UP1, UPT, UR8, URZ, UPT ;  /* 0x000000ff0800728c */ /* 0x000fe2000bf25270 */
[----:B------:R-:W-:Y:S01]  /*03b0*/  VIADD R10, R10, 0x8 ;  /* 0x000000080a0a7836 */ /* 0x000fe20000000000 */
[----:B0-----:R-:W-:-:S04]  /*03c0*/  IADD3 R4, P0, PT, R4, 0x20, RZ ;  /* 0x0000002004047810 */ /* 0x001fc80007f1e0ff */
[----:B------:R-:W-:Y:S01]  /*03d0*/  IADD3.X R5, PT, PT, RZ, R5, RZ, P0, !PT ;  /* 0x00000005ff057210 */ /* 0x000fe200007fe4ff */
[----:B--2---:R-:W-:-:S04]  /*03e0*/  FADD R24, R23, -R24 ;  /* 0x8000001817187221 */ /* 0x004fc80000000000 */
[----:B------:R-:W-:Y:S01]  /*03f0*/  FFMA R9, R24, R24, R9 ;  /* 0x0000001818097223 */ /* 0x000fe20000000009 */
[----:B---3--:R-:W-:Y:S01]  /*0400*/  FADD R26, R25, -R26 ;  /* 0x8000001a191a7221 */ /* 0x008fe20000000000 */
[----:B----4-:R-:W-:-:S03]  /*0410*/  FADD R20, R19, -R20 ;  /* 0x8000001413147221 */ /* 0x010fc60000000000 */
[----:B------:R-:W-:-:S04]  /*0420*/  FFMA R9, R26, R26, R9 ;  /* 0x0000001a1a097223 */ /* 0x000fc80000000009 */
[----:B------:R-:W-:Y:S01]  /*0430*/  FFMA R9, R20, R20, R9 ;  /* 0x0000001414097223 */ /* 0x000fe20000000009 */
[----:B-----5:R-:W-:-:S04]  /*0440*/  FADD R18, R18, -R17 ;  /* 0x8000001112127221 */ /* 0x020fc80000000000 */
[----:B------:R-:W-:Y:S01]  /*0450*/  FFMA R9, R18, R18, R9 ;  /* 0x0000001212097223 */ /* 0x000fe20000000009 */
[----:B------:R-:W-:-:S04]  /*0460*/  FADD R16, R16, -R15 ;  /* 0x8000000f10107221 */ /* 0x000fc80000000000 */
[----:B------:R-:W-:Y:S01]  /*0470*/  FFMA R9, R16, R16, R9 ;  /* 0x0000001010097223 */ /* 0x000fe20000000009 */
[----:B------:R-:W-:-:S04]  /*0480*/  FADD R14, R14, -R13 ;  /* 0x8000000d0e0e7221 */ /* 0x000fc80000000000 */
[----:B------:R-:W-:Y:S01]  /*0490*/  FFMA R9, R14, R14, R9 ;  /* 0x0000000e0e097223 */ /* 0x000fe20000000009 */
[----:B------:R-:W-:-:S04]  /*04a0*/  FADD R12, R12, -R11 ;  /* 0x8000000b0c0c7221 */ /* 0x000fc80000000000 */
[----:B------:R-:W-:Y:S01]  /*04b0*/  FFMA R9, R12, R12, R9 ;  /* 0x0000000c0c097223 */ /* 0x000fe20000000009 */
[----:B------:R-:W-:-:S04]  /*04c0*/  FADD R22, R22, -R21 ;  /* 0x8000001516167221 */ /* 0x000fc80000000000 */
[----:B------:R-:W-:Y:S01]  /*04d0*/  FFMA R9, R22, R22, R9 ;  /* 0x0000001616097223 */ /* 0x000fe20000000009 */
[----:B------:R-:W-:Y:S06]  /*04e0*/  BRA.U UP1, `(.L_x_10) ;  /* 0xfffffffd015c7547 */ /* 0x000fec000b83ffff */
.L_x_9:
[----:B------:R-:W-:Y:S05]  /*04f0*/  BRA.U !UP0, `(.L_x_11) ;  /* 0x0000000508107547 */ /* 0x000fea000b800000 */
[----:B------:R-:W-:Y:S02]  /*0500*/  UISETP.GE.U32.AND UP0, UPT, UR12, 0x4, UPT ;  /* 0x000000040c00788c */ /* 0x000fe4000bf06070 */
[----:B------:R-:W-:-:S04]  /*0510*/  ULOP3.LUT UR6, UR7, 0x3, URZ, 0xc0, !UPT ;  /* 0x0000000307067892 */ /* 0x000fc8000f8ec0ff */
[----:B------:R-:W-:-:S03]  /*0520*/  UISETP.NE.AND UP1, UPT, UR6, URZ, UPT ;  /* 0x000000ff0600728c */ /* 0x000fc6000bf25270 */
[----:B------:R-:W-:Y:S08]  /*0530*/  BRA.U !UP0, `(.L_x_12) ;  /* 0x0000000108707547 */ /* 0x000ff0000b800000 */
[----:B------:R-:W0:Y:S01]  /*0540*/  LDC.64 R10, c[0x0][0x398] ;  /* 0x0000e600ff0a7b82 */ /* 0x000e220000000a00 */
[----:B------:R-:W1:Y:S01]  /*0550*/  LDCU.64 UR8, c[0x0][0x398] ;  /* 0x00007300ff0877ac */ /* 0x000e620008000a00 */
[C---:B------:R-:W-:Y:S01]  /*0560*/  VIADD R5, R0.reuse, UR4 ;  /* 0x0000000400057c36 */ /* 0x040fe20008000000 */
[----:B------:R-:W-:Y:S02]  /*0570*/  IADD3 R12, P0, PT, R0, UR4, RZ ;  /* 0x00000004000c7c10 */ /* 0x000fe4000ff1e0ff */
[----:B------:R-:W-:-:S03]  /*0580*/  IADD3 R13, PT, PT, R8, UR4, RZ ;  /* 0x00000004080d7c10 */ /* 0x000fc6000fffe0ff */
[----:B------:R-:W2:Y:S01]  /*0590*/  LDC.64 R6, c[0x0][0x3a0] ;  /* 0x0000e800ff067b82 */ /* 0x000ea20000000a00 */
[----:B0-----:R-:W-:-:S04]  /*05a0*/  IMAD.WIDE.U32 R10, R5, 0x4, R10 ;  /* 0x00000004050a7825 */ /* 0x001fc800078e000a */
[----:B------:R-:W-:Y:S01]  /*05b0*/  IMAD.X R5, RZ, RZ, RZ, P0 ;  /* 0x000000ffff057224 */ /* 0x000fe200000e06ff */
[C---:B-1----:R-:W-:Y:S01]  /*05c0*/  LEA R4, P0, R12.reuse, UR8, 0x2 ;  /* 0x000000080c047c11 */ /* 0x042fe2000f8010ff */
[----:B------:R-:W3:Y:S01]  /*05d0*/  LDG.E R10, desc[UR10][R10.64] ;  /* 0x0000000a0a0a7981 */ /* 0x000ee2000c1e1900 */
[----:B--2---:R-:W-:Y:S02]  /*05e0*/  IMAD.WIDE R6, R13, 0x4, R6 ;  /* 0x000000040d067825 */ /* 0x004fe400078e0206 */
[----:B------:R-:W-:-:S03]  /*05f0*/  LEA.HI.X R5, R12, UR9, R5, 0x2, P0 ;  /* 0x000000090c057c11 */ /* 0x000fc600080f1405 */
[----:B------:R-:W3:Y:S04]  /*0600*/  LDG.E R13, desc[UR10][R6.64] ;  /* 0x0000000a060d7981 */ /* 0x000ee8000c1e1900 */
[----:B------:R-:W2:Y:S04]  /*0610*/  LDG.E R15, desc[UR10][R6.64+0x4] ;  /* 0x0000040a060f7981 */ /* 0x000ea8000c1e1900 */
[----:B------:R-:W2:Y:S04]  /*0620*/  LDG.E R14, desc[UR10][R4.64+0x4] ;  /* 0x0000040a040e7981 */ /* 0x000ea8000c1e1900 */
[----:B------:R-:W4:Y:S04]  /*0630*/  LDG.E R17, desc[UR10][R6.64+0x8] ;  /* 0x0000080a06117981 */ /* 0x000f28000c1e1900 */
[----:B------:R-:W4:Y:S04]  /*0640*/  LDG.E R16, desc[UR10][R4.64+0x8] ;  /* 0x0000080a04107981 */ /* 0x000f28000c1e1900 */
[----:B------:R-:W5:Y:S04]  /*0650*/  LDG.E R18, desc[UR10][R4.64+0xc] ;  /* 0x00000c0a04127981 */ /* 0x000f68000c1e1900 */
[----:B------:R-:W5:Y:S01]  /*0660*/  LDG.E R19, desc[UR10][R6.64+0xc] ;  /* 0x00000c0a06137981 */ /* 0x000f62000c1e1900 */
[----:B------:R-:W-:Y:S01]  /*0670*/  UIADD3 UR4, UPT, UPT, UR4, 0x4, URZ ;  /* 0x0000000404047890 */ /* 0x000fe2000fffe0ff */
[----:B---3--:R-:W-:-:S04]  /*0680*/  FADD R12, R10, -R13 ;  /* 0x8000000d0a0c7221 */ /* 0x008fc80000000000 */
[----:B------:R-:W-:Y:S01]  /*0690*/  FFMA R9, R12, R12, R9 ;  /* 0x0000000c0c097223 */ /* 0x000fe20000000009 */
[----:B--2---:R-:W-:-:S04]  /*06a0*/  FADD R14, R14, -R15 ;  /* 0x8000000f0e0e7221 */ /* 0x004fc80000000000 */
[----:B------:R-:W-:Y:S01]  /*06b0*/  FFMA R9, R14, R14, R9 ;  /* 0x0000000e0e097223 */ /* 0x000fe20000000009 */
[----:B----4-:R-:W-:-:S04]  /*06c0*/  FADD R16, R16, -R17 ;  /* 0x8000001110107221 */ /* 0x010fc80000000000 */
[----:B------:R-:W-:Y:S01]  /*06d0*/  FFMA R9, R16, R16, R9 ;  /* 0x0000001010097223 */ /* 0x000fe20000000009 */
[----:B-----5:R-:W-:-:S04]  /*06e0*/  FADD R18, R18, -R19 ;  /* 0x8000001312127221 */ /* 0x020fc80000000000 */
[----:B------:R-:W-:-:S07]  /*06f0*/  FFMA R9, R18, R18, R9 ;  /* 0x0000001212097223 */ /* 0x000fce0000000009 */
.L_x_12:
[----:B------:R-:W-:Y:S05]  /*0700*/  BRA.U !UP1, `(.L_x_11) ;  /* 0x00000001098c7547 */ /* 0x000fea000b800000 */
[----:B------:R-:W-:Y:S02]  /*0710*/  UISETP.NE.AND UP0, UPT, UR6, 0x1, UPT ;  /* 0x000000010600788c */ /* 0x000fe4000bf05270 */
[----:B------:R-:W-:-:S04]  /*0720*/  ULOP3.LUT UR5, UR7, 0x1, URZ, 0xc0, !UPT ;  /* 0x0000000107057892 */ /* 0x000fc8000f8ec0ff */
[----:B------:R-:W-:-:S03]  /*0730*/  UISETP.NE.U32.AND UP1, UPT, UR5, 0x1, UPT ;  /* 0x000000010500788c */ /* 0x000fc6000bf25070 */
        /* <DEDUP_REMOVED lines=15> */
[----:B------:R-:W2:Y:S01]  /*0830*/  LDG.E R15, desc[UR10][R6.64+0x4] ;  /* 0x0000040a060f7981 */ /* 0x000ea2000c1e1900 */
[----:B------:R-:W-:Y:S01]  /*0840*/  UIADD3 UR4, UPT, UPT, UR4, 0x2, URZ ;  /* 0x0000000204047890 */ /* 0x000fe2000fffe0ff */
[----:B---3--:R-:W-:-:S04]  /*0850*/  FADD R12, R4, -R13 ;  /* 0x8000000d040c7221 */ /* 0x008fc80000000000 */
[----:B------:R-:W-:Y:S01]  /*0860*/  FFMA R9, R12, R12, R9 ;  /* 0x0000000c0c097223 */ /* 0x000fe20000000009 */
[----:B--2---:R-:W-:-:S04]  /*0870*/  FADD R12, R10, -R15 ;  /* 0x8000000f0a0c7221 */ /* 0x004fc80000000000 */
[----:B------:R-:W-:-:S07]  /*0880*/  FFMA R9, R12, R12, R9 ;  /* 0x0000000c0c097223 */ /* 0x000fce0000000009 */
.L_x_13:
[----:B------:R-:W-:Y:S05]  /*0890*/  BRA.U UP1, `(.L_x_11) ;  /* 0x0000000101287547 */ /* 0x000fea000b800000 */
[----:B------:R-:W0:Y:S01]  /*08a0*/  LDC.64 R4, c[0x0][0x398] ;  /* 0x0000e600ff047b82 */ /* 0x000e220000000a00 */
[----:B------:R-:W-:Y:S01]  /*08b0*/  IADD3 R13, PT, PT, R8, UR4, RZ ;  /* 0x00000004080d7c10 */ /* 0x000fe2000fffe0ff */
[----:B------:R-:W-:-:S06]  /*08c0*/  VIADD R11, R0, UR4 ;  /* 0x00000004000b7c36 */ /* 0x000fcc0008000000 */
[----:B------:R-:W1:Y:S01]  /*08d0*/  LDC.64 R6, c[0x0][0x3a0] ;  /* 0x0000e800ff067b82 */ /* 0x000e620000000a00 */
[----:B0-----:R-:W-:-:S06]  /*08e0*/  IMAD.WIDE.U32 R4, R11, 0x4, R4 ;  /* 0x000000040b047825 */ /* 0x001fcc00078e0004 */
[----:B------:R-:W2:Y:S01]  /*08f0*/  LDG.E R4, desc[UR10][R4.64] ;  /* 0x0000000a04047981 */ /* 0x000ea2000c1e1900 */
[----:B-1----:R-:W-:-:S06]  /*0900*/  IMAD.WIDE R6, R13, 0x4, R6 ;  /* 0x000000040d067825 */ /* 0x002fcc00078e0206 */
[----:B------:R-:W2:Y:S02]  /*0910*/  LDG.E R7, desc[UR10][R6.64] ;  /* 0x0000000a06077981 */ /* 0x000ea4000c1e1900 */
[----:B--2---:R-:W-:-:S04]  /*0920*/  FADD R0, R4, -R7 ;  /* 0x8000000704007221 */ /* 0x004fc80000000000 */
[----:B------:R-:W-:-:S07]  /*0930*/  FFMA R9, R0, R0, R9 ;  /* 0x0000000000097223 */ /* 0x000fce0000000009 */
.L_x_11:
[----:B------:R-:W0:Y:S02]  /*0940*/  F2F.F64.F32 R4, R9 ;  /* 0x0000000900047310 */ /* 0x000e240000201800 */
[----:B0-----:R-:W-:-:S11]  /*0950*/  DMUL R4, R4, -0.5 ;  /* 0xbfe0000004047828 */ /* 0x001fd60000000000 */
.L_x_8:
[----:B------:R-:W0:Y:S01]  /*0960*/  LDCU UR4, c[0x0][0x3a8] ;  /* 0x00007500ff0477ac */ /* 0x000e220008000800 */
[----:B------:R-:W-:Y:S01]  /*0970*/  MOV R0, 0x9a0 ;  /* 0x000009a000007802 */ /* 0x000fe20000000f00 */
[----:B0-----:R-:W0:Y:S06]  /*0980*/  F2F.F64.F32 R6, UR4 ;  /* 0x0000000400067d10 */ /* 0x001e2c0008201800 */
[----:B0-----:R-:W-:Y:S05]  /*0990*/  CALL.REL.NOINC `($_Z10kernelvalsPfiiiPKfS1_f$__internal_accurate_pow) ;  /* 0x0000001000847944 */ /* 0x001fea0003c00000 */
[----:B------:R-:W0:Y:S01]  /*09a0*/  LDC R0, c[0x0][0x3a8] ;  /* 0x0000ea00ff007b82 */ /* 0x000e220000000800 */
[----:B------:R-:W-:-:S10]  /*09b0*/  DADD R8, R6, 2 ;  /* 0x4000000006087429 */ /* 0x000fd40000000000 */
[----:B------:R-:W-:Y:S01]  /*09c0*/  LOP3.LUT R8, R9, 0x7ff00000, RZ, 0xc0, !PT ;  /* 0x7ff0000009087812 */ /* 0x000fe200078ec0ff */
[----:B------:R-:W-:-:S03]  /*09d0*/  IMAD.MOV.U32 R9, RZ, RZ, R11 ;  /* 0x000000ffff097224 */ /* 0x000fc600078e000b */
[----:B------:R-:W-:Y:S01]  /*09e0*/  ISETP.NE.AND P2, PT, R8, 0x7ff00000, PT ;  /* 0x7ff000000800780c */ /* 0x000fe20003f45270 */
[----:B------:R-:W-:Y:S01]  /*09f0*/  IMAD.MOV.U32 R8, RZ, RZ, R10 ;  /* 0x000000ffff087224 */ /* 0x000fe200078e000a */
[C---:B0-----:R-:W-:Y:S02]  /*0a00*/  FSETP.NEU.AND P1, PT, R0.reuse, RZ, PT ;  /* 0x000000ff0000720b */ /* 0x041fe40003f2d000 */
[----:B------:R-:W-:-:S11]  /*0a10*/  FSETP.NEU.AND P0, PT, R0, 1, PT ;  /* 0x3f8000000000780b */ /* 0x000fd60003f0d000 */
[----:B------:R-:W-:Y:S01]  /*0a20*/  @!P1 CS2R R8, SRZ ;  /* 0x0000000000089805 */ /* 0x000fe2000001ff00 */
[----:B------:R-:W-:Y:S06]  /*0a30*/  @P2 BRA `(.L_x_14) ;  /* 0x0000000000182947 */ /* 0x000fec0003800000 */
[----:B------:R-:W-:-:S13]  /*0a40*/  FSETP.NAN.AND P1, PT, R0, R0, PT ;  /* 0x000000000000720b */ /* 0x000fda0003f28000 */
[----:B------:R-:W-:Y:S01]  /*0a50*/  @P1 DADD R8, R6, 2 ;  /* 0x4000000006081429 */ /* 0x000fe20000000000 */
[----:B------:R-:W-:Y:S10]  /*0a60*/  @P1 BRA `(.L_x_14) ;  /* 0x00000000000c1947 */ /* 0x000ff40003800000 */
[----:B------:R-:W-:-:S14]  /*0a70*/  DSETP.NEU.AND P1, PT, |R6|, +INF , PT ;  /* 0x7ff000000600742a */ /* 0x000fdc0003f2d200 */
[----:B------:R-:W-:Y:S01]  /*0a80*/  @!P1 MOV R8, 0x0 ;  /* 0x0000000000089802 */ /* 0x000fe20000000f00 */
[----:B------:R-:W-:-:S07]  /*0a90*/  @!P1 IMAD.MOV.U32 R9, RZ, RZ, 0x7ff00000 ;  /* 0x7ff00000ff099424 */ /* 0x000fce00078e00ff */
.L_x_14:
[----:B------:R-:W-:Y:S01]  /*0aa0*/  FSEL R9, R9, 1.875, P0 ;  /* 0x3ff0000009097808 */ /* 0x000fe20000000000 */
[----:B------:R-:W-:Y:S01]  /*0ab0*/  IMAD.MOV.U32 R6, RZ, RZ, 0x1 ;  /* 0x00000001ff067424 */ /* 0x000fe200078e00ff */
[----:B------:R-:W-:Y:S01]  /*0ac0*/  FSEL R8, R8, RZ, P0 ;  /* 0x000000ff08087208 */ /* 0x000fe20000000000 */
[----:B------:R-:W-:Y:S01]  /*0ad0*/  BSSY.RECONVERGENT B0, `(.L_x_15) ;  /* 0x0000012000007945 */ /* 0x000fe20003800200 */
[----:B------:R-:W0:Y:S01]  /*0ae0*/  MUFU.RCP64H R7, R9 ;  /* 0x0000000900077308 */ /* 0x000e220000001800 */
[----:B------:R-:W-:-:S03]  /*0af0*/  FSETP.GEU.AND P1, PT, |R5|, 6.5827683646048100446e-37, PT ;  /* 0x036000000500780b */ /* 0x000fc60003f2e200 */
[----:B0-----:R-:W-:-:S08]  /*0b00*/  DFMA R10, -R8, R6, 1 ;  /* 0x3ff00000080a742b */ /* 0x001fd00000000106 */
[----:B------:R-:W-:-:S08]  /*0b10*/  DFMA R10, R10, R10, R10 ;  /* 0x0000000a0a0a722b */ /* 0x000fd0000000000a */
[----:B------:R-:W-:-:S08]  /*0b20*/  DFMA R10, R6, R10, R6 ;  /* 0x0000000a060a722b */ /* 0x000fd00000000006 */
[----:B------:R-:W-:-:S08]  /*0b30*/  DFMA R6, -R8, R10, 1 ;  /* 0x3ff000000806742b */ /* 0x000fd0000000010a */
[----:B------:R-:W-:-:S08]  /*0b40*/  DFMA R6, R10, R6, R10 ;  /* 0x000000060a06722b */ /* 0x000fd0000000000a */
[----:B------:R-:W-:-:S08]  /*0b50*/  DMUL R10, R6, R4 ;  /* 0x00000004060a7228 */ /* 0x000fd00000000000 */
[----:B------:R-:W-:-:S08]  /*0b60*/  DFMA R12, -R8, R10, R4 ;  /* 0x0000000a080c722b */ /* 0x000fd00000000104 */
[----:B------:R-:W-:-:S10]  /*0b70*/  DFMA R6, R6, R12, R10 ;  /* 0x0000000c0606722b */ /* 0x000fd4000000000a */
[----:B------:R-:W-:-:S05]  /*0b80*/  FFMA R0, RZ, R9, R7 ;  /* 0x00000009ff007223 */ /* 0x000fca0000000007 */
[----:B------:R-:W-:-:S13]  /*0b90*/  FSETP.GT.AND P0, PT, |R0|, 1.469367938527859385e-39, PT ;  /* 0x001000000000780b */ /* 0x000fda0003f04200 */
[----:B------:R-:W-:Y:S05]  /*0ba0*/  @P0 BRA P1, `(.L_x_16) ;  /* 0x0000000000100947 */ /* 0x000fea0000800000 */
[----:B------:R-:W-:Y:S01]  /*0bb0*/  MOV R6, R4 ;  /* 0x0000000400067202 */ /* 0x000fe20000000f00 */
[----:B------:R-:W-:Y:S01]  /*0bc0*/  IMAD.MOV.U32 R7, RZ, RZ, R5 ;  /* 0x000000ffff077224 */ /* 0x000fe200078e0005 */
[----:B------:R-:W-:-:S07]  /*0bd0*/  MOV R0, 0xbf0 ;  /* 0x00000bf000007802 */ /* 0x000fce0000000f00 */
[----:B------:R-:W-:Y:S05]  /*0be0*/  CALL.REL.NOINC `($__internal_0_$__cuda_sm20_div_rn_f64_full) ;  /* 0x0000000800707944 */ /* 0x000fea0003c00000 */
.L_x_16:
[----:B------:R-:W-:Y:S05]  /*0bf0*/  BSYNC.RECONVERGENT B0 ;  /* 0x0000000000007941 */ /* 0x000fea0003800200 */
.L_x_15:
[----:B------:R-:W0:Y:S01]  /*0c00*/  MUFU.RCP64H R19, 1.7853975296020507812 ;  /* 0x3ffc90fd00137908 */ /* 0x000e220000001800 */
[----:B------:R-:W-:Y:S01]  /*0c10*/  IMAD.MOV.U32 R4, RZ, RZ, -0x55dde974 ;  /* 0xaa22168cff047424 */ /* 0x000fe200078e00ff */
[----:B------:R-:W-:Y:S01]  /*0c20*/  MOV R5, 0x3ffc90fd ;  /* 0x3ffc90fd00057802 */ /* 0x000fe20000000f00 */
[----:B------:R-:W-:Y:S01]  /*0c30*/  IMAD.MOV.U32 R18, RZ, RZ, RZ ;  /* 0x000000ffff127224 */ /* 0x000fe200078e00ff */
[----:B------:R-:W1:Y:S01]  /*0c40*/  LDC R17, c[0x0][0x3a8] ;  /* 0x0000ea00ff117b82 */ /* 0x000e620000000800 */
[----:B------:R-:W-:Y:S01]  /*0c50*/  UMOV UR4, 0xaeef4ba0 ;  /* 0xaeef4ba000047882 */ /* 0x000fe20000000000 */
[----:B------:R-:W-:Y:S01]  /*0c60*/  UMOV UR5, 0x3fcb7812 ;  /* 0x3fcb781200057882 */ /* 0x000fe20000000000 */
[----:B------:R-:W-:Y:S01]  /*0c70*/  IMAD.MOV.U32 R10, RZ, RZ, -0x748574fc ;  /* 0x8b7a8b04ff0a7424 */ /* 0x000fe200078e00ff */
[----:B------:R-:W-:Y:S01]  /*0c80*/  MOV R11, 0x3ed0ee25 ;  /* 0x3ed0ee25000b7802 */ /* 0x000fe20000000f00 */
[----:B------:R-:W-:Y:S01]  /*0c90*/  UMOV UR6, 0x3ae80f1e ;  /* 0x3ae80f1e00067882 */ /* 0x000fe20000000000 */
[----:B------:R-:W-:Y:S01]  /*0ca0*/  UMOV UR7, 0x3eb1380b ;  /* 0x3eb1380b00077882 */ /* 0x000fe20000000000 */
[----:B------:R-:W-:Y:S01]  /*0cb0*/  MOV R13, 0x3e055027 ;  /* 0x3e055027000d7802 */ /* 0x000fe20000000f00 */
[----:B------:R-:W-:Y:S01]  /*0cc0*/  UMOV UR8, 0x0 ;  /* 0x0000000000087882 */ /* 0x000fe20000000000 */
[----:B------:R-:W-:Y:S01]  /*0cd0*/  UMOV UR9, 0x40080000 ;  /* 0x4008000000097882 */ /* 0x000fe20000000000 */
[----:B------:R-:W-:Y:S01]  /*0ce0*/  MOV R12, 0xfefa39ef ;  /* 0xfefa39ef000c7802 */ /* 0x000fe20000000f00 */
[----:B------:R-:W-:Y:S01]  /*0cf0*/  BSSY.RECONVERGENT B0, `(.L_x_17) ;  /* 0x0000085000007945 */ /* 0x000fe20003800200 */
[----:B0-----:R-:W-:-:S08]  /*0d00*/  DFMA R4, R18, -R4, 1 ;  /* 0x3ff000001204742b */ /* 0x001fd00000000804 */
[----:B------:R-:W-:Y:S01]  /*0d10*/  DFMA R4, R4, R4, R4 ;  /* 0x000000040404722b */ /* 0x000fe20000000004 */
[----:B-1----:R-:W-:-:S07]  /*0d20*/  FSETP.GEU.AND P0, PT, R17, 1.175494350822287508e-38, PT ;  /* 0x008000001100780b */ /* 0x002fce0003f0e000 */
[----:B------:R-:W-:-:S08]  /*0d30*/  DFMA R18, R18, R4, R18 ;  /* 0x000000041212722b */ /* 0x000fd00000000012 */
[----:B------:R-:W-:Y:S01]  /*0d40*/  DMUL R8, R18, -UR4 ;  /* 0x8000000412087c28 */ /* 0x000fe20008000000 */
[----:B------:R-:W-:-:S04]  /*0d50*/  @!P0 FMUL R17, R17, 8388608 ;  /* 0x4b00000011118820 */ /* 0x000fc80000400000 */
[----:B------:R-:W-:-:S03]  /*0d60*/  VIADD R0, R17, 0xc0d55555 ;  /* 0xc0d5555511007836 */ /* 0x000fc60000000000 */
[----:B------:R-:W-:Y:S02]  /*0d70*/  DFMA R8, R18, -UR4, R8 ;  /* 0x8000000412087c2b */ /* 0x000fe40008000008 */
[----:B------:R-:W-:-:S05]  /*0d80*/  LOP3.LUT R0, R0, 0xff800000, RZ, 0xc0, !PT ;  /* 0xff80000000007812 */ /* 0x000fca00078ec0ff */
[----:B------:R-:W-:Y:S01]  /*0d90*/  IMAD.IADD R16, R17, 0x1, -R0 ;  /* 0x0000000111107824 */ /* 0x000fe200078e0a00 */
[C---:B------:R-:W-:Y:S02]  /*0da0*/  DMUL R4, R8.reuse, R8 ;  /* 0x0000000808047228 */ /* 0x040fe40000000000 */
[----:B------:R-:W-:Y:S01]  /*0db0*/  DADD R20, -R8, -UR4 ;  /* 0x8000000408147e29 */ /* 0x000fe20008000100 */
[----:B------:R-:W-:-:S05]  /*0dc0*/  FADD R16, R16, -1 ;  /* 0xbf80000010107421 */ /* 0x000fca0000000000 */
[----:B------:R-:W-:Y:S01]  /*0dd0*/  DFMA R10, R4, UR6, R10 ;  /* 0x00000006040a7c2b */ /* 0x000fe2000800000a */
[----:B------:R-:W-:Y:S01]  /*0de0*/  UMOV UR6, 0x9f02676f ;  /* 0x9f02676f00067882 */ /* 0x000fe20000000000 */
[----:B------:R-:W-:Y:S01]  /*0df0*/  UMOV UR7, 0x3ef3b266 ;  /* 0x3ef3b26600077882 */ /* 0x000fe20000000000 */
[----:B------:R-:W-:-:S05]  /*0e00*/  DADD R20, R20, R20 ;  /* 0x0000000014147229 */ /* 0x000fca0000000014 */
[----:B------:R-:W-:Y:S01]  /*0e10*/  DFMA R10, R4, R10, UR6 ;  /* 0x00000006040a7e2b */ /* 0x000fe2000800000a */
[----:B------:R-:W-:Y:S01]  /*0e20*/  UMOV UR6, 0xa9ab0956 ;  /* 0xa9ab095600067882 */ /* 0x000fe20000000000 */
[----:B------:R-:W-:Y:S01]  /*0e30*/  UMOV UR7, 0x3f1745cb ;  /* 0x3f1745cb00077882 */ /* 0x000fe20000000000 */
[----:B------:R-:W-:Y:S01]  /*0e40*/  DFMA R20, -R8, -UR4, R20 ;  /* 0x8000000408147c2b */ /* 0x000fe20008000114 */
[----:B------:R-:W0:Y:S04]  /*0e50*/  LDCU UR4, c[0x0][0x390] ;  /* 0x00007200ff0477ac */ /* 0x000e280008000800 */
[----:B------:R-:W-:Y:S01]  /*0e60*/  DFMA R10, R4, R10, UR6 ;  /* 0x00000006040a7e2b */ /* 0x000fe2000800000a */
[----:B------:R-:W-:Y:S01]  /*0e70*/  UMOV UR6, 0x2d1b5154 ;  /* 0x2d1b515400067882 */ /* 0x000fe20000000000 */
[----:B------:R-:W-:Y:S01]  /*0e80*/  UMOV UR7, 0x3f3c71c7 ;  /* 0x3f3c71c700077882 */ /* 0x000fe20000000000 */
[----:B------:R-:W-:Y:S01]  /*0e90*/  DMUL R18, R18, R20 ;  /* 0x0000001412127228 */ /* 0x000fe20000000000 */
[----:B------:R-:W-:-:S04]  /*0ea0*/  UMOV UR5, 0x3c7abc9e ;  /* 0x3c7abc9e00057882 */ /* 0x000fc80000000000 */
[----:B------:R-:W-:Y:S01]  /*0eb0*/  DFMA R10, R4, R10, UR6 ;  /* 0x00000006040a7e2b */ /* 0x000fe2000800000a */
[----:B------:R-:W-:Y:S01]  /*0ec0*/  UMOV UR6, 0x923be72d ;  /* 0x923be72d00067882 */ /* 0x000fe20000000000 */
[----:B------:R-:W-:-:S06]  /*0ed0*/  UMOV UR7, 0x3f624924 ;  /* 0x3f62492400077882 */ /* 0x000fcc0000000000 */
[C---:B------:R-:W-:Y:S01]  /*0ee0*/  DFMA R14, R4.reuse, R10, UR6 ;  /* 0x00000006040e7e2b */ /* 0x040fe2000800000a */
[----:B------:R-:W-:Y:S01]  /*0ef0*/  UMOV UR6, 0x9999a3c4 ;  /* 0x9999a3c400067882 */ /* 0x000fe20000000000 */
[C---:B------:R-:W-:Y:S01]  /*0f00*/  FFMA R11, R16.reuse, -R13, 0.14084610342979431152 ;  /* 0x3e1039f6100b7423 */ /* 0x040fe2000000080d */
[----:B------:R-:W-:Y:S01]  /*0f10*/  UMOV UR7, 0x3f899999 ;  /* 0x3f89999900077882 */ /* 0x000fe20000000000 */
[----:B------:R-:W-:Y:S02]  /*0f20*/  IMAD.MOV.U32 R10, RZ, RZ, -0x105c611 ;  /* 0xfefa39efff0a7424 */ /* 0x000fe400078e00ff */
[C---:B------:R-:W-:Y:S01]  /*0f30*/  FFMA R13, R16.reuse, R11, -0.12148627638816833496 ;  /* 0xbdf8cdcc100d7423 */ /* 0x040fe2000000000b */
[----:B------:R-:W-:Y:S01]  /*0f40*/  IMAD.MOV.U32 R11, RZ, RZ, 0x3fe62e42 ;  /* 0x3fe62e42ff0b7424 */ /* 0x000fe200078e00ff */
[----:B------:R-:W-:Y:S01]  /*0f50*/  DFMA R14, R4, R14, UR6 ;  /* 0x00000006040e7e2b */ /* 0x000fe2000800000e */
[----:B------:R-:W-:Y:S01]  /*0f60*/  UMOV UR6, 0x55555554 ;  /* 0x5555555400067882 */ /* 0x000fe20000000000 */
[----:B------:R-:W-:Y:S01]  /*0f70*/  FFMA R13, R16, R13, 0.13980610668659210205 ;  /* 0x3e0f2955100d7423 */ /* 0x000fe2000000000d */
[----:B------:R-:W-:-:S02]  /*0f80*/  UMOV UR7, 0x3fb55555 ;  /* 0x3fb5555500077882 */ /* 0x000fc40000000000 */
[----:B------:R-:W-:Y:S01]  /*0f90*/  DFMA R10, R10, UR8, R8 ;  /* 0x000000080a0a7c2b */ /* 0x000fe20008000008 */
[C---:B------:R-:W-:Y:S01]  /*0fa0*/  FFMA R23, R16.reuse, R13, -0.16684235632419586182 ;  /* 0xbe2ad8b910177423 */ /* 0x040fe2000000000d */
[----:B------:R-:W-:Y:S01]  /*0fb0*/  IMAD.MOV.U32 R13, RZ, RZ, 0x3fe62e42 ;  /* 0x3fe62e42ff0d7424 */ /* 0x000fe200078e00ff */
[----:B------:R-:W-:Y:S02]  /*0fc0*/  DFMA R14, R4, R14, UR6 ;  /* 0x00000006040e7e2b */ /* 0x000fe4000800000e */
[----:B------:R-:W-:-:S03]  /*0fd0*/  FFMA R23, R16, R23, 0.20012299716472625732 ;  /* 0x3e4ced0b10177423 */ /* 0x000fc60000000017 */
[----:B------:R-:W-:Y:S01]  /*0fe0*/  DFMA R20, -R12, 3, R10 ;  /* 0x400800000c14782b */ /* 0x000fe2000000010a */
[C---:B------:R-:W-:Y:S02]  /*0ff0*/  FFMA R23, R16.reuse, R23, -0.24999669194221496582 ;  /* 0xbe7fff2210177423 */ /* 0x040fe40000000017 */
[----:B------:R-:W-:Y:S02]  /*1000*/  DMUL R14, R4, R14 ;  /* 0x0000000e040e7228 */ /* 0x000fe40000000000 */
[C---:B------:R-:W-:Y:S01]  /*1010*/  FFMA R23, R16.reuse, R23, 0.33333182334899902344 ;  /* 0x3eaaaa7810177423 */ /* 0x040fe20000000017 */
[----:B------:R-:W-:Y:S02]  /*1020*/  FSEL R4, RZ, -23, P0 ;  /* 0xc1b80000ff047808 */ /* 0x000fe40000000000 */
[----:B------:R-:W-:Y:S01]  /*1030*/  I2FP.F32.S32 R5, R0 ;  /* 0x0000000000057245 */ /* 0x000fe20000201400 */
[C---:B------:R-:W-:Y:S01]  /*1040*/  FFMA R23, R16.reuse, R23, -0.5 ;  /* 0xbf00000010177423 */ /* 0x040fe20000000017 */
[----:B------:R-:W-:Y:S01]  /*1050*/  ISETP.GT.U32.AND P0, PT, R17, 0x7f7fffff, PT ;  /* 0x7f7fffff1100780c */ /* 0x000fe20003f04070 */
[C---:B------:R-:W-:Y:S01]  /*1060*/  DADD R20, -R8.reuse, R20 ;  /* 0x0000000008147229 */ /* 0x040fe20000000114 */
[----:B------:R-:W-:Y:S01]  /*1070*/  IMAD.MOV.U32 R0, RZ, RZ, 0x7f800000 ;  /* 0x7f800000ff007424 */ /* 0x000fe200078e00ff */
[----:B------:R-:W-:Y:S01]  /*1080*/  DFMA R14, R8, R14, R18 ;  /* 0x0000000e080e722b */ /* 0x000fe20000000012 */
[----:B------:R-:W-:Y:S01]  /*1090*/  FMUL R23, R16, R23 ;  /* 0x0000001710177220 */ /* 0x000fe20000400000 */
[----:B------:R-:W-:Y:S01]  /*10a0*/  FFMA R4, R5, 1.1920928955078125e-07, R4 ;  /* 0x3400000005047823 */ /* 0x000fe20000000004 */
[----:B------:R-:W-:Y:S01]  /*10b0*/  MOV R8, 0x3b39803f ;  /* 0x3b39803f00087802 */ /* 0x000fe20000000f00 */
[----:B------:R-:W-:-:S02]  /*10c0*/  IMAD.MOV.U32 R9, RZ, RZ, 0x3c7abc9e ;  /* 0x3c7abc9eff097424 */ /* 0x000fc400078e00ff */
[----:B------:R-:W-:Y:S02]  /*10d0*/  FFMA R23, R16, R23, R16 ;  /* 0x0000001710177223 */ /* 0x000fe40000000010 */
[----:B------:R-:W-:Y:S02]  /*10e0*/  DADD R14, R14, -R20 ;  /* 0x000000000e0e7229 */ /* 0x000fe40000000814 */
[----:B------:R-:W-:Y:S01]  /*10f0*/  FFMA R23, R4, 0.69314718246459960938, R23 ;  /* 0x3f31721804177823 */ /* 0x000fe20000000017 */
[C---:B------:R-:W-:Y:S01]  /*1100*/  @P0 FFMA R23, R17.reuse, R0, +INF ;  /* 0x7f80000011170423 */ /* 0x040fe20000000000 */
[----:B0-----:R-:W0:Y:S01]  /*1110*/  I2F.F64 R4, UR4 ;  /* 0x0000000400047d12 */ /* 0x001e220008201c00 */
[----:B------:R-:W-:Y:S02]  /*1120*/  FSETP.NEU.AND P0, PT, R17, RZ, PT ;  /* 0x000000ff1100720b */ /* 0x000fe40003f0d000 */
[----:B------:R-:W-:Y:S01]  /*1130*/  I2FP.F32.S32 R0, UR4 ;  /* 0x0000000400007c45 */ /* 0x000fe20008201400 */
[----:B------:R-:W-:Y:S01]  /*1140*/  UMOV UR4, 0x3b39803f ;  /* 0x3b39803f00047882 */ /* 0x000fe20000000000 */
[----:B------:R-:W-:Y:S01]  /*1150*/  DFMA R14, R8, UR8, R14 ;  /* 0x00000008080e7c2b */ /* 0x000fe2000800000e */
[----:B------:R-:W-:-:S05]  /*1160*/  FSEL R23, R23, -INF , P0 ;  /* 0xff80000017177808 */ /* 0x000fca0000000000 */
[----:B------:R-:W-:Y:S02]  /*1170*/  FMUL R0, R0, R23 ;  /* 0x0000001700007220 */ /* 0x000fe40000400000 */
[----:B------:R-:W-:Y:S02]  /*1180*/  DADD R14, R10, R14 ;  /* 0x000000000a0e7229 */ /* 0x000fe4000000000e */
[----:B0-----:R-:W-:Y:S01]  /*1190*/  DMUL R4, R4, -0.5 ;  /* 0xbfe0000004047828 */ /* 0x001fe20000000000 */
[----:B------:R-:W0:Y:S01]  /*11a0*/  F2F.F64.F32 R8, R0 ;  /* 0x0000000000087310 */ /* 0x000e220000201800 */
[----:B------:R-:W-:Y:S02]  /*11b0*/  IMAD.MOV.U32 R10, RZ, RZ, -0x35dec16 ;  /* 0xfca213eaff0a7424 */ /* 0x000fe400078e00ff */
[----:B------:R-:W-:-:S04]  /*11c0*/  IMAD.MOV.U32 R11, RZ, RZ, 0x3e928af3 ;  /* 0x3e928af3ff0b7424 */ /* 0x000fc800078e00ff */
[----:B------:R-:W-:Y:S01]  /*11d0*/  DFMA R4, R14, R4, R6 ;  /* 0x000000040e04722b */ /* 0x000fe20000000006 */
[----:B------:R-:W-:Y:S01]  /*11e0*/  IMAD.MOV.U32 R6, RZ, RZ, 0x652b82fe ;  /* 0x652b82feff067424 */ /* 0x000fe200078e00ff */
[----:B------:R-:W-:-:S06]  /*11f0*/  MOV R7, 0x3ff71547 ;  /* 0x3ff7154700077802 */ /* 0x000fcc0000000f00 */
[----:B0-----:R-:W-:-:S08]  /*1200*/  DADD R4, R4, -R8 ;  /* 0x0000000004047229 */ /* 0x001fd00000000808 */
[----:B------:R-:W-:Y:S02]  /*1210*/  DFMA R6, R4, R6, 6.75539944105574400000e+15 ;  /* 0x433800000406742b */ /* 0x000fe40000000006 */
[----:B------:R-:W-:-:S06]  /*1220*/  FSETP.GEU.AND P0, PT, |R5|, 4.1917929649353027344, PT ;  /* 0x4086232b0500780b */ /* 0x000fcc0003f0e200 */
[----:B------:R-:W-:-:S08]  /*1230*/  DADD R8, R6, -6.75539944105574400000e+15 ;  /* 0xc338000006087429 */ /* 0x000fd00000000000 */
[----:B------:R-:W-:-:S08]  /*1240*/  DFMA R12, R8, -R12, R4 ;  /* 0x8000000c080c722b */ /* 0x000fd00000000004 */
[----:B------:R-:W-:Y:S01]  /*1250*/  DFMA R8, R8, -UR4, R12 ;  /* 0x8000000408087c2b */ /* 0x000fe2000800000c */
[----:B------:R-:W-:Y:S01]  /*1260*/  UMOV UR4, 0x69ce2bdf ;  /* 0x69ce2bdf00047882 */ /* 0x000fe20000000000 */
[----:B------:R-:W-:-:S06]  /*1270*/  UMOV UR5, 0x3e5ade15 ;  /* 0x3e5ade1500057882 */ /* 0x000fcc0000000000 */
[----:B------:R-:W-:Y:S01]  /*1280*/  DFMA R10, R8, UR4, R10 ;  /* 0x00000004080a7c2b */ /* 0x000fe2000800000a */
[----:B------:R-:W-:Y:S01]  /*1290*/  UMOV UR4, 0x62401315 ;  /* 0x6240131500047882 */ /* 0x000fe20000000000 */
[----:B------:R-:W-:-:S06]  /*12a0*/  UMOV UR5, 0x3ec71dee ;  /* 0x3ec71dee00057882 */ /* 0x000fcc0000000000 */
[----:B------:R-:W-:Y:S01]  /*12b0*/  DFMA R10, R8, R10, UR4 ;  /* 0x00000004080a7e2b */ /* 0x000fe2000800000a */
        /* <DEDUP_REMOVED lines=20> */
[----:B------:R-:W-:-:S08]  /*1400*/  DFMA R10, R8, R10, UR4 ;  /* 0x00000004080a7e2b */ /* 0x000fd0000800000a */
[C---:B------:R-:W-:Y:S02]  /*1410*/  DFMA R12, R8.reuse, R10, 1 ;  /* 0x3ff00000080c742b */ /* 0x040fe4000000000a */
[----:B------:R-:W0:Y:S06]  /*1420*/  LDC.64 R10, c[0x0][0x380] ;  /* 0x0000e000ff0a7b82 */ /* 0x000e2c0000000a00 */
[----:B------:R-:W-:-:S10]  /*1430*/  DFMA R12, R8, R12, 1 ;  /* 0x3ff00000080c742b */ /* 0x000fd4000000000c */
[----:B------:R-:W-:Y:S01]  /*1440*/  LEA R9, R6, R13, 0x14 ;  /* 0x0000000d06097211 */ /* 0x000fe200078ea0ff */
[----:B------:R-:W-:Y:S01]  /*1450*/  IMAD.MOV.U32 R8, RZ, RZ, R12 ;  /* 0x000000ffff087224 */ /* 0x000fe200078e000c */
[----:B------:R-:W-:Y:S06]  /*1460*/  @!P0 BRA `(.L_x_18) ;  /* 0x0000000000348947 */ /* 0x000fec0003800000 */
[----:B------:R-:W-:Y:S01]  /*1470*/  FSETP.GEU.AND P1, PT, |R5|, 4.2275390625, PT ;  /* 0x408748000500780b */ /* 0x000fe20003f2e200 */
[C---:B------:R-:W-:Y:S02]  /*1480*/  DADD R8, R4.reuse, +INF ;  /* 0x7ff0000004087429 */ /* 0x040fe40000000000 */
[----:B------:R-:W-:-:S08]  /*1490*/  DSETP.GEU.AND P0, PT, R4, RZ, PT ;  /* 0x000000ff0400722a */ /* 0x000fd00003f0e000 */
[----:B------:R-:W-:Y:S02]  /*14a0*/  FSEL R8, R8, RZ, P0 ;  /* 0x000000ff08087208 */ /* 0x000fe40000000000 */
[----:B------:R-:W-:Y:S01]  /*14b0*/  @!P1 LEA.HI R0, R6, R6, RZ, 0x1 ;  /* 0x0000000606009211 */ /* 0x000fe200078f08ff */
[----:B------:R-:W-:Y:S01]  /*14c0*/  @!P1 IMAD.MOV.U32 R4, RZ, RZ, R12 ;  /* 0x000000ffff049224 */ /* 0x000fe200078e000c */
[----:B------:R-:W-:Y:S02]  /*14d0*/  FSEL R9, R9, RZ, P0 ;  /* 0x000000ff09097208 */ /* 0x000fe40000000000 */
[----:B------:R-:W-:-:S05]  /*14e0*/  @!P1 SHF.R.S32.HI R5, RZ, 0x1, R0 ;  /* 0x00000001ff059819 */ /* 0x000fca0000011400 */
[----:B------:R-:W-:Y:S01]  /*14f0*/  @!P1 IMAD.IADD R6, R6, 0x1, -R5 ;  /* 0x0000000106069824 */ /* 0x000fe200078e0a05 */
[----:B------:R-:W-:-:S04]  /*1500*/  @!P1 LEA R5, R5, R13, 0x14 ;  /* 0x0000000d05059211 */ /* 0x000fc800078ea0ff */
[----:B------:R-:W-:Y:S01]  /*1510*/  @!P1 LEA R7, R6, 0x3ff00000, 0x14 ;  /* 0x3ff0000006079811 */ /* 0x000fe200078ea0ff */
[----:B------:R-:W-:-:S06]  /*1520*/  @!P1 IMAD.MOV.U32 R6, RZ, RZ, RZ ;  /* 0x000000ffff069224 */ /* 0x000fcc00078e00ff */
[----:B------:R-:W-:-:S11]  /*1530*/  @!P1 DMUL R8, R4, R6 ;  /* 0x0000000604089228 */ /* 0x000fd60000000000 */
.L_x_18:
[----:B------:R-:W-:Y:S05]  /*1540*/  BSYNC.RECONVERGENT B0 ;  /* 0x0000000000007941 */ /* 0x000fea0003800200 */
.L_x_17:
[----:B------:R-:W1:Y:S01]  /*1550*/  LDCU UR4, c[0x0][0x38c] ;  /* 0x00007180ff0477ac */ /* 0x000e620008000800 */
[----:B------:R-:W2:Y:S01]  /*1560*/  F2F.F32.F64 R9, R8 ;  /* 0x0000000800097310 */ /* 0x000ea20000301000 */
[----:B-1----:R-:W-:-:S04]  /*1570*/  IMAD R3, R3, UR4, R2 ;  /* 0x0000000403037c24 */ /* 0x002fc8000f8e0202 */
[----:B0-----:R-:W-:-:S05]  /*1580*/  IMAD.WIDE R10, R3, 0x4, R10 ;  /* 0x00000004030a7825 */ /* 0x001fca00078e020a */
[----:B--2---:R-:W-:Y:S01]  /*1590*/  STG.E desc[UR10][R10.64], R9 ;  /* 0x000000090a007986 */ /* 0x004fe2000c10190a */
[----:B------:R-:W-:Y:S05]  /*15a0*/  EXIT ;  /* 0x000000000000794d */ /* 0x000fea0003800000 */
        .weak           $__internal_0_$__cuda_sm20_div_rn_f64_full
        .type           $__internal_0_$__cuda_sm20_div_rn_f64_full,@function
        .size           $__internal_0_$__cuda_sm20_div_rn_f64_full,($_Z10kernelvalsPfiiiPKfS1_f$__internal_accurate_pow - $__internal_0_$__cuda_sm20_div_rn_f64_full)
$__internal_0_$__cuda_sm20_div_rn_f64_full:
[C---:B------:R-:W-:Y:S01]  /*15b0*/  FSETP.GEU.AND P0, PT, |R9|.reuse, 1.469367938527859385e-39, PT ;  /* 0x001000000900780b */ /* 0x040fe20003f0e200 */
[----:B------:R-:W-:Y:S01]  /*15c0*/  IMAD.MOV.U32 R11, RZ, RZ, R9 ;  /* 0x000000ffff0b7224 */ /* 0x000fe200078e0009 */
[----:B------:R-:W-:Y:S01]  /*15d0*/  LOP3.LUT R4, R9, 0x800fffff, RZ, 0xc0, !PT ;  /* 0x800fffff09047812 */ /* 0x000fe200078ec0ff */
[----:B------:R-:W-:Y:S01]  /*15e0*/  BSSY.RECONVERGENT B1, `(.L_x_19) ;  /* 0x0000057000017945 */ /* 0x000fe20003800200 */
[----:B------:R-:W-:Y:S02]  /*15f0*/  MOV R10, R8 ;  /* 0x00000008000a7202 */ /* 0x000fe40000000f00 */
[----:B------:R-:W-:Y:S01]  /*1600*/  LOP3.LUT R5, R4, 0x3ff00000, RZ, 0xfc, !PT ;  /* 0x3ff0000004057812 */ /* 0x000fe200078efcff */
[----:B------:R-:W-:Y:S01]  /*1610*/  IMAD.MOV.U32 R4, RZ, RZ, R8 ;  /* 0x000000ffff047224 */ /* 0x000fe200078e0008 */
[----:B------:R-:W-:Y:S01]  /*1620*/  FSETP.GEU.AND P2, PT, |R7|, 1.469367938527859385e-39, PT ;  /* 0x001000000700780b */ /* 0x000fe20003f4e200 */
[----:B------:R-:W-:Y:S01]  /*1630*/  IMAD.MOV.U32 R8, RZ, RZ, R6 ;  /* 0x000000ffff087224 */ /* 0x000fe200078e0006 */
[----:B------:R-:W-:-:S02]  /*1640*/  MOV R16, 0x1 ;  /* 0x0000000100107802 */ /* 0x000fc40000000f00 */
[----:B------:R-:W-:Y:S01]  /*1650*/  LOP3.LUT R12, R7, 0x7ff00000, RZ, 0xc0, !PT ;  /* 0x7ff00000070c7812 */ /* 0x000fe200078ec0ff */
[----:B------:R-:W-:-:S06]  /*1660*/  @!P0 DMUL R4, R10, 8.98846567431157953865e+307 ;  /* 0x7fe000000a048828 */ /* 0x000fcc0000000000 */
[----:B------:R-:W0:Y:S02]  /*1670*/  MUFU.RCP64H R17, R5 ;  /* 0x0000000500117308 */ /* 0x000e240000001800 */
[----:B------:R-:W-:-:S04]  /*1680*/  @!P2 LOP3.LUT R13, R11, 0x7ff00000, RZ, 0xc0, !PT ;  /* 0x7ff000000b0da812 */ /* 0x000fc800078ec0ff */
[----:B------:R-:W-:Y:S01]  /*1690*/  @!P2 ISETP.GE.U32.AND P3, PT, R12, R13, PT ;  /* 0x0000000d0c00a20c */ /* 0x000fe20003f66070 */
[----:B------:R-:W-:Y:S01]  /*16a0*/  IMAD.MOV.U32 R13, RZ, RZ, 0x1ca00000 ;  /* 0x1ca00000ff0d7424 */ /* 0x000fe200078e00ff */
[----:B0-----:R-:W-:-:S08]  /*16b0*/  DFMA R14, R16, -R4, 1 ;  /* 0x3ff00000100e742b */ /* 0x001fd00000000804 */
[----:B------:R-:W-:Y:S01]  /*16c0*/  DFMA R18, R14, R14, R14 ;  /* 0x0000000e0e12722b */ /* 0x000fe2000000000e */
[----:B------:R-:W-:-:S04]  /*16d0*/  LOP3.LUT R15, R9, 0x7ff00000, RZ, 0xc0, !PT ;  /* 0x7ff00000090f7812 */ /* 0x000fc800078ec0ff */
[----:B------:R-:W-:-:S03]  /*16e0*/  ISETP.GE.U32.AND P1, PT, R12, R15, PT ;  /* 0x0000000f0c00720c */ /* 0x000fc60003f26070 */
[----:B------:R-:W-:Y:S01]  /*16f0*/  DFMA R16, R16, R18, R16 ;  /* 0x000000121010722b */ /* 0x000fe20000000010 */
[C---:B------:R-:W-:Y:S02]  /*1700*/  @!P2 SEL R19, R13.reuse, 0x63400000, !P3 ;  /* 0x634000000d13a807 */ /* 0x040fe40005800000 */
[----:B------:R-:W-:Y:S02]  /*1710*/  SEL R9, R13, 0x63400000, !P1 ;  /* 0x634000000d097807 */ /* 0x000fe40004800000 */
[--C-:B------:R-:W-:Y:S02]  /*1720*/  @!P2 LOP3.LUT R19, R19, 0x80000000, R7.reuse, 0xf8, !PT ;  /* 0x800000001313a812 */ /* 0x100fe400078ef807 */
[----:B------:R-:W-:Y:S01]  /*1730*/  LOP3.LUT R9, R9, 0x800fffff, R7, 0xf8, !PT ;  /* 0x800fffff09097812 */ /* 0x000fe200078ef807 */
[----:B------:R-:W-:Y:S01]  /*1740*/  DFMA R20, R16, -R4, 1 ;  /* 0x3ff000001014742b */ /* 0x000fe20000000804 */
[----:B------:R-:W-:Y:S02]  /*1750*/  @!P2 LOP3.LUT R19, R19, 0x100000, RZ, 0xfc, !PT ;  /* 0x001000001313a812 */ /* 0x000fe400078efcff */
[----:B------:R-:W-:-:S05]  /*1760*/  @!P2 MOV R18, RZ ;  /* 0x000000ff0012a202 */ /* 0x000fca0000000f00 */
[----:B------:R-:W-:Y:S02]  /*1770*/  DFMA R16, R16, R20, R16 ;  /* 0x000000141010722b */ /* 0x000fe40000000010 */
[----:B------:R-:W-:Y:S01]  /*1780*/  @!P2 DFMA R8, R8, 2, -R18 ;  /* 0x400000000808a82b */ /* 0x000fe20000000812 */
[----:B------:R-:W-:Y:S02]  /*1790*/  IMAD.MOV.U32 R21, RZ, RZ, R12 ;  /* 0x000000ffff157224 */ /* 0x000fe400078e000c */
[----:B------:R-:W-:Y:S01]  /*17a0*/  IMAD.MOV.U32 R20, RZ, RZ, R15 ;  /* 0x000000ffff147224 */ /* 0x000fe200078e000f */
[----:B------:R-:W-:-:S04]  /*17b0*/  @!P0 LOP3.LUT R20, R5, 0x7ff00000, RZ, 0xc0, !PT ;  /* 0x7ff0000005148812 */ /* 0x000fc800078ec0ff */
[----:B------:R-:W-:Y:S01]  /*17c0*/  DMUL R18, R16, R8 ;  /* 0x0000000810127228 */ /* 0x000fe20000000000 */
[----:B------:R-:W-:Y:S01]  /*17d0*/  VIADD R23, R20, 0xffffffff ;  /* 0xffffffff14177836 */ /* 0x000fe20000000000 */
[----:B------:R-:W-:-:S04]  /*17e0*/  @!P2 LOP3.LUT R21, R9, 0x7ff00000, RZ, 0xc0, !PT ;  /* 0x7ff000000915a812 */ /* 0x000fc800078ec0ff */
[----:B------:R-:W-:Y:S02]  /*17f0*/  IADD3 R22, PT, PT, R21, -0x1, RZ ;  /* 0xffffffff15167810 */ /* 0x000fe40007ffe0ff */
[----:B------:R-:W-:Y:S02]  /*1800*/  DFMA R14, R18, -R4, R8 ;  /* 0x80000004120e722b */ /* 0x000fe40000000008 */
[----:B------:R-:W-:-:S04]  /*1810*/  ISETP.GT.U32.AND P0, PT, R22, 0x7feffffe, PT ;  /* 0x7feffffe1600780c */ /* 0x000fc80003f04070 */
[----:B------:R-:W-:Y:S02]  /*1820*/  ISETP.GT.U32.OR P0, PT, R23, 0x7feffffe, P0 ;  /* 0x7feffffe1700780c */ /* 0x000fe40000704470 */
[----:B------:R-:W-:-:S11]  /*1830*/  DFMA R14, R16, R14, R18 ;  /* 0x0000000e100e722b */ /* 0x000fd60000000012 */
[----:B------:R-:W-:Y:S05]  /*1840*/  @P0 BRA `(.L_x_20) ;  /* 0x00000000006c0947 */ /* 0x000fea0003800000 */
[----:B------:R-:W-:-:S04]  /*1850*/  LOP3.LUT R7, R11, 0x7ff00000, RZ, 0xc0, !PT ;  /* 0x7ff000000b077812 */ /* 0x000fc800078ec0ff */
[CC--:B------:R-:W-:Y:S02]  /*1860*/  VIADDMNMX R6, R12.reuse, -R7.reuse, 0xb9600000, !PT ;  /* 0xb96000000c067446 */ /* 0x0c0fe40007800907 */
[----:B------:R-:W-:Y:S02]  /*1870*/  ISETP.GE.U32.AND P0, PT, R12, R7, PT ;  /* 0x000000070c00720c */ /* 0x000fe40003f06070 */
[----:B------:R-:W-:Y:S02]  /*1880*/  VIMNMX R6, PT, PT, R6, 0x46a00000, PT ;  /* 0x46a0000006067848 */ /* 0x000fe40003fe0100 */
[----:B------:R-:W-:-:S05]  /*1890*/  SEL R13, R13, 0x63400000, !P0 ;  /* 0x634000000d0d7807 */ /* 0x000fca0004000000 */
[----:B------:R-:W-:Y:S02]  /*18a0*/  IMAD.IADD R16, R6, 0x1, -R13 ;  /* 0x0000000106107824 */ /* 0x000fe400078e0a0d */
[----:B------:R-:W-:-:S03]  /*18b0*/  IMAD.MOV.U32 R6, RZ, RZ, RZ ;  /* 0x000000ffff067224 */ /* 0x000fc600078e00ff */
[----:B------:R-:W-:-:S06]  /*18c0*/  IADD3 R7, PT, PT, R16, 0x7fe00000, RZ ;  /* 0x7fe0000010077810 */ /* 0x000fcc0007ffe0ff */
[----:B------:R-:W-:-:S10]  /*18d0*/  DMUL R12, R14, R6 ;  /* 0x000000060e0c7228 */ /* 0x000fd40000000000 */
[----:B------:R-:W-:-:S13]  /*18e0*/  FSETP.GTU.AND P0, PT, |R13|, 1.469367938527859385e-39, PT ;  /* 0x001000000d00780b */ /* 0x000fda0003f0c200 */
[----:B------:R-:W-:Y:S05]  /*18f0*/  @P0 BRA `(.L_x_21) ;  /* 0x0000000000940947 */ /* 0x000fea0003800000 */
[----:B------:R-:W-:Y:S01]  /*1900*/  DFMA R4, R14, -R4, R8 ;  /* 0x800000040e04722b */ /* 0x000fe20000000008 */
[----:B------:R-:W-:-:S09]  /*1910*/  IMAD.MOV.U32 R6, RZ, RZ, RZ ;  /* 0x000000ffff067224 */ /* 0x000fd200078e00ff */
[C---:B------:R-:W-:Y:S02]  /*1920*/  FSETP.NEU.AND P0, PT, R5.reuse, RZ, PT ;  /* 0x000000ff0500720b */ /* 0x040fe40003f0d000 */
[----:B------:R-:W-:-:S04]  /*1930*/  LOP3.LUT R11, R5, 0x80000000, R11, 0x48, !PT ;  /* 0x80000000050b7812 */ /* 0x000fc800078e480b */
[----:B------:R-:W-:-:S07]  /*1940*/  LOP3.LUT R7, R11, R7, RZ, 0xfc, !PT ;  /* 0x000000070b077212 */ /* 0x000fce00078efcff */
[----:B------:R-:W-:Y:S05]  /*1950*/  @!P0 BRA `(.L_x_21) ;  /* 0x00000000007c8947 */ /* 0x000fea0003800000 */
[----:B------:R-:W-:Y:S01]  /*1960*/  IADD3 R5, PT, PT, -R16, RZ, RZ ;  /* 0x000000ff10057210 */ /* 0x000fe20007ffe1ff */
[----:B------:R-:W-:Y:S01]  /*1970*/  IMAD.MOV.U32 R4, RZ, RZ, RZ ;  /* 0x000000ffff047224 */ /* 0x000fe200078e00ff */
[----:B------:R-:W-:-:S05]  /*1980*/  DMUL.RP R6, R14, R6 ;  /* 0x000000060e067228 */ /* 0x000fca0000008000 */
[----:B------:R-:W-:-:S05]  /*1990*/  DFMA R4, R12, -R4, R14 ;  /* 0x800000040c04722b */ /* 0x000fca000000000e */
[----:B------:R-:W-:Y:S02]  /*19a0*/  LOP3.LUT R11, R7, R11, RZ, 0x3c, !PT ;  /* 0x0000000b070b7212 */ /* 0x000fe400078e3cff */
[----:B------:R-:W-:-:S04]  /*19b0*/  IADD3 R4, PT, PT, -R16, -0x43300000, RZ ;  /* 0xbcd0000010047810 */ /* 0x000fc80007ffe1ff */
[----:B------:R-:W-:-:S04]  /*19c0*/  FSETP.NEU.AND P0, PT, |R5|, R4, PT ;  /* 0x000000040500720b */ /* 0x000fc80003f0d200 */
[----:B------:R-:W-:Y:S02]  /*19d0*/  FSEL R12, R6, R12, !P0 ;  /* 0x0000000c060c7208 */ /* 0x000fe40004000000 */
[----:B------:R-:W-:Y:S01]  /*19e0*/  FSEL R13, R11, R13, !P0 ;  /* 0x0000000d0b0d7208 */ /* 0x000fe20004000000 */
[----:B------:R-:W-:Y:S06]  /*19f0*/  BRA `(.L_x_21) ;  /* 0x0000000000547947 */ /* 0x000fec0003800000 */
.L_x_20:
[----:B------:R-:W-:-:S14]  /*1a00*/  DSETP.NAN.AND P0, PT, R6, R6, PT ;  /* 0x000000060600722a */ /* 0x000fdc0003f08000 */
[----:B------:R-:W-:Y:S05]  /*1a10*/  @P0 BRA `(.L_x_22) ;  /* 0x0000000000440947 */ /* 0x000fea0003800000 */
[----:B------:R-:W-:-:S14]  /*1a20*/  DSETP.NAN.AND P0, PT, R10, R10, PT ;  /* 0x0000000a0a00722a */ /* 0x000fdc0003f08000 */
[----:B------:R-:W-:Y:S05]  /*1a30*/  @P0 BRA `(.L_x_23) ;  /* 0x0000000000300947 */ /* 0x000fea0003800000 */
[----:B------:R-:W-:Y:S01]  /*1a40*/  ISETP.NE.AND P0, PT, R21, R20, PT ;  /* 0x000000141500720c */ /* 0x000fe20003f05270 */
[----:B------:R-:W-:Y:S01]  /*1a50*/  IMAD.MOV.U32 R12, RZ, RZ, 0x0 ;  /* 0x00000000ff0c7424 */ /* 0x000fe200078e00ff */
[----:B------:R-:W-:-:S11]  /*1a60*/  MOV R13, 0xfff80000 ;  /* 0xfff80000000d7802 */ /* 0x000fd60000000f00 */
[----:B------:R-:W-:Y:S05]  /*1a70*/  @!P0 BRA `(.L_x_21) ;  /* 0x0000000000348947 */ /* 0x000fea0003800000 */
[----:B------:R-:W-:Y:S02]  /*1a80*/  ISETP.NE.AND P0, PT, R21, 0x7ff00000, PT ;  /* 0x7ff000001500780c */ /* 0x000fe40003f05270 */
[----:B------:R-:W-:Y:S02]  /*1a90*/  LOP3.LUT R13, R7, 0x80000000, R11, 0x48, !PT ;  /* 0x80000000070d7812 */ /* 0x000fe400078e480b */
[----:B------:R-:W-:-:S13]  /*1aa0*/  ISETP.EQ.OR P0, PT, R20, RZ, !P0 ;  /* 0x000000ff1400720c */ /* 0x000fda0004702670 */
[----:B------:R-:W-:Y:S01]  /*1ab0*/  @P0 LOP3.LUT R4, R13, 0x7ff00000, RZ, 0xfc, !PT ;  /* 0x7ff000000d040812 */ /* 0x000fe200078efcff */
[----:B------:R-:W-:Y:S02]  /*1ac0*/  @!P0 IMAD.MOV.U32 R12, RZ, RZ, RZ ;  /* 0x000000ffff0c8224 */ /* 0x000fe400078e00ff */
[----:B------:R-:W-:Y:S01]  /*1ad0*/  @P0 IMAD.MOV.U32 R12, RZ, RZ, RZ ;  /* 0x000000ffff0c0224 */ /* 0x000fe200078e00ff */
[----:B------:R-:W-:Y:S01]  /*1ae0*/  @P0 MOV R13, R4 ;  /* 0x00000004000d0202 */ /* 0x000fe20000000f00 */
[----:B------:R-:W-:Y:S06]  /*1af0*/  BRA `(.L_x_21) ;  /* 0x0000000000147947 */ /* 0x000fec0003800000 */
.L_x_23:
[----:B------:R-:W-:Y:S01]  /*1b00*/  LOP3.LUT R13, R11, 0x80000, RZ, 0xfc, !PT ;  /* 0x000800000b0d7812 */ /* 0x000fe200078efcff */
[----:B------:R-:W-:Y:S01]  /*1b10*/  IMAD.MOV.U32 R12, RZ, RZ, R10 ;  /* 0x000000ffff0c7224 */ /* 0x000fe200078e000a */
[----:B------:R-:W-:Y:S06]  /*1b20*/  BRA `(.L_x_21) ;  /* 0x0000000000087947 */ /* 0x000fec0003800000 */
.L_x_22:
[----:B------:R-:W-:Y:S01]  /*1b30*/  LOP3.LUT R13, R7, 0x80000, RZ, 0xfc, !PT ;  /* 0x00080000070d7812 */ /* 0x000fe200078efcff */
[----:B------:R-:W-:-:S07]  /*1b40*/  IMAD.MOV.U32 R12, RZ, RZ, R6 ;  /* 0x000000ffff0c7224 */ /* 0x000fce00078e0006 */
.L_x_21:
[----:B------:R-:W-:Y:S05]  /*1b50*/  BSYNC.RECONVERGENT B1 ;  /* 0x0000000000017941 */ /* 0x000fea0003800200 */
.L_x_19:
[----:B------:R-:W-:Y:S02]  /*1b60*/  HFMA2 R5, -RZ, RZ, 0, 0 ;  /* 0x00000000ff057431 */ /* 0x000fe400000001ff */
[----:B------:R-:W-:Y:S01]  /*1b70*/  IMAD.MOV.U32 R4, RZ, RZ, R0 ;  /* 0x000000ffff047224 */ /* 0x000fe200078e0000 */
[----:B------:R-:W-:Y:S01]  /*1b80*/  MOV R6, R12 ;  /* 0x0000000c00067202 */ /* 0x000fe20000000f00 */
[----:B------:R-:W-:Y:S02]  /*1b90*/  IMAD.MOV.U32 R7, RZ, RZ, R13 ;  /* 0x000000ffff077224 */ /* 0x000fe400078e000d */
[----:B------:R-:W-:Y:S05]  /*1ba0*/  RET.REL.NODEC R4 `(_Z10kernelvalsPfiiiPKfS1_f) ;  /* 0xffffffe404147950 */ /* 0x000fea0003c3ffff */
        .type           $_Z10kernelvalsPfiiiPKfS1_f$__internal_accurate_pow,@function
        .size           $_Z10kernelvalsPfiiiPKfS1_f$__internal_accurate_pow,(.L_x_78 - $_Z10kernelvalsPfiiiPKfS1_f$__internal_accurate_pow)
$_Z10kernelvalsPfiiiPKfS1_f$__internal_accurate_pow:
[----:B------:R-:W-:Y:S01]  /*1bb0*/  DADD R8, -RZ, |R6| ;  /* 0x00000000ff087229 */ /* 0x000fe20000000506 */
[----:B------:R-:W-:Y:S01]  /*1bc0*/  IMAD.MOV.U32 R16, RZ, RZ, RZ ;  /* 0x000000ffff107224 */ /* 0x000fe200078e00ff */
[----:B------:R-:W-:Y:S01]  /*1bd0*/  MOV R23, 0x3ed0f5d2 ;  /* 0x3ed0f5d200177802 */ /* 0x000fe20000000f00 */
[----:B------:R-:W-:Y:S01]  /*1be0*/  IMAD.MOV.U32 R22, RZ, RZ, 0x41ad3b5a ;  /* 0x41ad3b5aff167424 */ /* 0x000fe200078e00ff */
[----:B------:R-:W-:Y:S01]  /*1bf0*/  UMOV UR4, 0x7d2cafe2 ;  /* 0x7d2cafe200047882 */ /* 0x000fe20000000000 */
[----:B------:R-:W-:Y:S01]  /*1c00*/  UMOV UR5, 0x3eb0f5ff ;  /* 0x3eb0f5ff00057882 */ /* 0x000fe20000000000 */
[----:B------:R-:W-:Y:S01]  /*1c10*/  UMOV UR6, 0x3b39803f ;  /* 0x3b39803f00067882 */ /* 0x000fe20000000000 */
[----:B------:R-:W-:-:S03]  /*1c20*/  UMOV UR7, 0x3c7abc9e ;  /* 0x3c7abc9e00077882 */ /* 0x000fc60000000000 */
[----:B------:R-:W-:Y:S01]  /*1c30*/  ISETP.GT.U32.AND P0, PT, R9, 0xfffff, PT ;  /* 0x000fffff0900780c */ /* 0x000fe20003f04070 */
[----:B------:R-:W-:-:S12]  /*1c40*/  IMAD.MOV.U32 R12, RZ, RZ, R9 ;  /* 0x000000ffff0c7224 */ /* 0x000fd800078e0009 */
[----:B------:R-:W-:-:S10]  /*1c50*/  @!P0 DMUL R10, R8, 1.80143985094819840000e+16 ;  /* 0x43500000080a8828 */ /* 0x000fd40000000000 */
[----:B------:R-:W-:Y:S01]  /*1c60*/  @!P0 IMAD.MOV.U32 R12, RZ, RZ, R11 ;  /* 0x000000ffff0c8224 */ /* 0x000fe200078e000b */
[----:B------:R-:W-:-:S04]  /*1c70*/  @!P0 MOV R8, R10 ;  /* 0x0000000a00088202 */ /* 0x000fc80000000f00 */
[----:B------:R-:W-:Y:S01]  /*1c80*/  LOP3.LUT R12, R12, 0x800fffff, RZ, 0xc0, !PT ;  /* 0x800fffff0c0c7812 */ /* 0x000fe200078ec0ff */
[----:B------:R-:W-:Y:S01]  /*1c90*/  IMAD.MOV.U32 R14, RZ, RZ, R8 ;  /* 0x000000ffff0e7224 */ /* 0x000fe200078e0008 */
[----:B------:R-:W-:Y:S02]  /*1ca0*/  SHF.R.U32.HI R8, RZ, 0x14, R9 ;  /* 0x00000014ff087819 */ /* 0x000fe40000011609 */
[----:B------:R-:W-:Y:S02]  /*1cb0*/  LOP3.LUT R15, R12, 0x3ff00000, RZ, 0xfc, !PT ;  /* 0x3ff000000c0f7812 */ /* 0x000fe400078efcff */
[----:B------:R-:W-:Y:S01]  /*1cc0*/  @!P0 LEA.HI R8, R11, 0xffffffca, RZ, 0xc ;  /* 0xffffffca0b088811 */ /* 0x000fe200078f60ff */
[----:B------:R-:W-:Y:S01]  /*1cd0*/  IMAD.MOV.U32 R11, RZ, RZ, 0x43300000 ;  /* 0x43300000ff0b7424 */ /* 0x000fe200078e00ff */
[----:B------:R-:W-:-:S03]  /*1ce0*/  ISETP.GE.U32.AND P1, PT, R15, 0x3ff6a09f, PT ;  /* 0x3ff6a09f0f00780c */ /* 0x000fc60003f26070 */
[----:B------:R-:W-:-:S10]  /*1cf0*/  VIADD R10, R8, 0xfffffc01 ;  /* 0xfffffc01080a7836 */ /* 0x000fd40000000000 */
[----:B------:R-:W-:Y:S01]  /*1d00*/  @P1 VIADD R13, R15, 0xfff00000 ;  /* 0xfff000000f0d1836 */ /* 0x000fe20000000000 */
[----:B------:R-:W-:-:S04]  /*1d10*/  @P1 IADD3 R10, PT, PT, R8, -0x3fe, RZ ;  /* 0xfffffc02080a1810 */ /* 0x000fc80007ffe0ff */
[----:B------:R-:W-:Y:S02]  /*1d20*/  @P1 MOV R15, R13 ;  /* 0x0000000d000f1202 */ /* 0x000fe40000000f00 */
[----:B------:R-:W-:-:S04]  /*1d30*/  LOP3.LUT R10, R10, 0x80000000, RZ, 0x3c, !PT ;  /* 0x800000000a0a7812 */ /* 0x000fc800078e3cff */
[C---:B------:R-:W-:Y:S02]  /*1d40*/  DADD R18, R14.reuse, 1 ;  /* 0x3ff000000e127429 */ /* 0x040fe40000000000 */
[----:B------:R-:W-:-:S04]  /*1d50*/  DADD R14, R14, -1 ;  /* 0xbff000000e0e7429 */ /* 0x000fc80000000000 */
[----:B------:R-:W0:Y:S02]  /*1d60*/  MUFU.RCP64H R17, R19 ;  /* 0x0000001300117308 */ /* 0x000e240000001800 */
[----:B0-----:R-:W-:-:S08]  /*1d70*/  DFMA R12, -R18, R16, 1 ;  /* 0x3ff00000120c742b */ /* 0x001fd00000000110 */
[----:B------:R-:W-:-:S08]  /*1d80*/  DFMA R12, R12, R12, R12 ;  /* 0x0000000c0c0c722b */ /* 0x000fd0000000000c */
[----:B------:R-:W-:-:S08]  /*1d90*/  DFMA R16, R16, R12, R16 ;  /* 0x0000000c1010722b */ /* 0x000fd00000000010 */
[----:B------:R-:W-:-:S08]  /*1da0*/  DMUL R12, R14, R16 ;  /* 0x000000100e0c7228 */ /* 0x000fd00000000000 */
[----:B------:R-:W-:-:S08]  /*1db0*/  DFMA R12, R14, R16, R12 ;  /* 0x000000100e0c722b */ /* 0x000fd0000000000c */
[----:B------:R-:W-:-:S08]  /*1dc0*/  DMUL R20, R12, R12 ;  /* 0x0000000c0c147228 */ /* 0x000fd00000000000 */
[----:B------:R-:W-:Y:S01]  /*1dd0*/  DFMA R18, R20, UR4, R22 ;  /* 0x0000000414127c2b */ /* 0x000fe20008000016 */
[----:B------:R-:W-:Y:S01]  /*1de0*/  UMOV UR4, 0x75488a3f ;  /* 0x75488a3f00047882 */ /* 0x000fe20000000000 */
[----:B------:R-:W-:Y:S01]  /*1df0*/  UMOV UR5, 0x3ef3b20a ;  /* 0x3ef3b20a00057882 */ /* 0x000fe20000000000 */
[----:B------:R-:W-:-:S05]  /*1e00*/  DADD R22, R14, -R12 ;  /* 0x000000000e167229 */ /* 0x000fca000000080c */
[----:B------:R-:W-:Y:S01]  /*1e10*/  DFMA R18, R20, R18, UR4 ;  /* 0x0000000414127e2b */ /* 0x000fe20008000012 */
[----:B------:R-:W-:Y:S01]  /*1e20*/  UMOV UR4, 0xe4faecd5 ;  /* 0xe4faecd500047882 */ /* 0x000fe20000000000 */
[----:B------:R-:W-:Y:S01]  /*1e30*/  UMOV UR5, 0x3f1745cd ;  /* 0x3f1745cd00057882 */ /* 0x000fe20000000000 */
[----:B------:R-:W-:-:S05]  /*1e40*/  DADD R24, R22, R22 ;  /* 0x0000000016187229 */ /* 0x000fca0000000016 */
[----:B------:R-:W-:Y:S01]  /*1e50*/  DFMA R18, R20, R18, UR4 ;  /* 0x0000000414127e2b */ /* 0x000fe20008000012 */
[----:B------:R-:W-:Y:S01]  /*1e60*/  UMOV UR4, 0x258a578b ;  /* 0x258a578b00047882 */ /* 0x000fe20000000000 */
[----:B------:R-:W-:Y:S01]  /*1e70*/  UMOV UR5, 0x3f3c71c7 ;  /* 0x3f3c71c700057882 */ /* 0x000fe20000000000 */
[----:B------:R-:W-:-:S05]  /*1e80*/  DFMA R24, R14, -R12, R24 ;  /* 0x8000000c0e18722b */ /* 0x000fca0000000018 */
[----:B------:R-:W-:Y:S01]  /*1e90*/  DFMA R18, R20, R18, UR4 ;  /* 0x0000000414127e2b */ /* 0x000fe20008000012 */
[----:B------:R-:W-:Y:S01]  /*1ea0*/  UMOV UR4, 0x9242b910 ;  /* 0x9242b91000047882 */ /* 0x000fe20000000000 */
[----:B------:R-:W-:Y:S01]  /*1eb0*/  UMOV UR5, 0x3f624924 ;  /* 0x3f62492400057882 */ /* 0x000fe20000000000 */
[----:B------:R-:W-:-:S05]  /*1ec0*/  DMUL R16, R16, R24 ;  /* 0x0000001810107228 */ /* 0x000fca0000000000 */
[----:B------:R-:W-:Y:S01]  /*1ed0*/  DFMA R18, R20, R18, UR4 ;  /* 0x0000000414127e2b */ /* 0x000fe20008000012 */
[----:B------:R-:W-:Y:S01]  /*1ee0*/  UMOV UR4, 0x99999dfb ;  /* 0x99999dfb00047882 */ /* 0x000fe20000000000 */
[----:B------:R-:W-:-:S06]  /*1ef0*/  UMOV UR5, 0x3f899999 ;  /* 0x3f89999900057882 */ /* 0x000fcc0000000000 */
[----:B------:R-:W-:Y:S01]  /*1f00*/  DFMA R22, R20, R18, UR4 ;  /* 0x0000000414167e2b */ /* 0x000fe20008000012 */
[----:B------:R-:W-:Y:S01]  /*1f10*/  UMOV UR4, 0x55555555 ;  /* 0x5555555500047882 */ /* 0x000fe20000000000 */
[----:B------:R-:W-:Y:S01]  /*1f20*/  UMOV UR5, 0x3fb55555 ;  /* 0x3fb5555500057882 */ /* 0x000fe20000000000 */
[----:B------:R-:W-:-:S05]  /*1f30*/  DMUL R18, R12, R12 ;  /* 0x0000000c0c127228 */ /* 0x000fca0000000000 */
[----:B------:R-:W-:-:S03]  /*1f40*/  DFMA R14, R20, R22, UR4 ;  /* 0x00000004140e7e2b */ /* 0x000fc60008000016 */
[----:B------:R-:W-:-:S05]  /*1f50*/  DMUL R26, R12, R18 ;  /* 0x000000120c1a7228 */ /* 0x000fca0000000000 */
[----:B------:R-:W-:Y:S01]  /*1f60*/  DADD R24, -R14, UR4 ;  /* 0x000000040e187e29 */ /* 0x000fe20008000100 */
[----:B------:R-:W-:Y:S01]  /*1f70*/  UMOV UR4, 0xb9e7b0 ;  /* 0x00b9e7b000047882 */ /* 0x000fe20000000000 */
[----:B------:R-:W-:-:S06]  /*1f80*/  UMOV UR5, 0x3c46a4cb ;  /* 0x3c46a4cb00057882 */ /* 0x000fcc0000000000 */
[----:B------:R-:W-:Y:S02]  /*1f90*/  DFMA R20, R20, R22, R24 ;  /* 0x000000161414722b */ /* 0x000fe40000000018 */
[----:B------:R-:W-:Y:S01]  /*1fa0*/  DFMA R22, R12, R12, -R18 ;  /* 0x0000000c0c16722b */ /* 0x000fe20000000812 */
[----:B------:R-:W-:Y:S01]  /*1fb0*/  VIADD R25, R17, 0x100000 ;  /* 0x0010000011197836 */ /* 0x000fe20000000000 */
[----:B------:R-:W-:-:S06]  /*1fc0*/  MOV R24, R16 ;  /* 0x0000001000187202 */ /* 0x000fcc0000000f00 */
[----:B------:R-:W-:Y:S02]  /*1fd0*/  DFMA R22, R12, R24, R22 ;  /* 0x000000180c16722b */ /* 0x000fe40000000016 */
[----:B------:R-:W-:Y:S01]  /*1fe0*/  DADD R24, R20, -UR4 ;  /* 0x8000000414187e29 */ /* 0x000fe20008000000 */
[----:B------:R-:W-:Y:S01]  /*1ff0*/  UMOV UR4, 0x80000000 ;  /* 0x8000000000047882 */ /* 0x000fe20000000000 */
[----:B------:R-:W-:Y:S01]  /*2000*/  DFMA R20, R12, R18, -R26 ;  /* 0x000000120c14722b */ /* 0x000fe2000000081a */
[----:B------:R-:W-:Y:S02]  /*2010*/  UMOV UR5, 0x43300000 ;  /* 0x4330000000057882 */ /* 0x000fe40000000000 */
[----:B------:R-:W-:Y:S01]  /*2020*/  DADD R10, R10, -UR4 ;  /* 0x800000040a0a7e29 */ /* 0x000fe20008000000 */
[----:B------:R-:W-:Y:S01]  /*2030*/  UMOV UR4, 0xfefa39ef ;  /* 0xfefa39ef00047882 */ /* 0x000fe20000000000 */
[----:B------:R-:W-:-:S03]  /*2040*/  UMOV UR5, 0x3fe62e42 ;  /* 0x3fe62e4200057882 */ /* 0x000fc60000000000 */
[----:B------:R-:W-:Y:S02]  /*2050*/  DFMA R20, R16, R18, R20 ;  /* 0x000000121014722b */ /* 0x000fe40000000014 */
[----:B------:R-:W-:-:S06]  /*2060*/  DADD R18, R14, R24 ;  /* 0x000000000e127229 */ /* 0x000fcc0000000018 */
[----:B------:R-:W-:Y:S02]  /*2070*/  DFMA R20, R12, R22, R20 ;  /* 0x000000160c14722b */ /* 0x000fe40000000014 */
[----:B------:R-:W-:Y:S02]  /*2080*/  DADD R22, R14, -R18 ;  /* 0x000000000e167229 */ /* 0x000fe40000000812 */
[----:B------:R-:W-:-:S06]  /*2090*/  DMUL R14, R18, R26 ;  /* 0x0000001a120e7228 */ /* 0x000fcc0000000000 */
[----:B------:R-:W-:Y:S02]  /*20a0*/  DADD R24, R24, R22 ;  /* 0x0000000018187229 */ /* 0x000fe40000000016 */
[----:B------:R-:W-:-:S08]  /*20b0*/  DFMA R22, R18, R26, -R14 ;  /* 0x0000001a1216722b */ /* 0x000fd0000000080e */
[----:B------:R-:W-:-:S08]  /*20c0*/  DFMA R20, R18, R20, R22 ;  /* 0x000000141214722b */ /* 0x000fd00000000016 */
[----:B------:R-:W-:-:S08]  /*20d0*/  DFMA R24, R24, R26, R20 ;  /* 0x0000001a1818722b */ /* 0x000fd00000000014 */
[----:B------:R-:W-:-:S08]  /*20e0*/  DADD R20, R14, R24 ;  /* 0x000000000e147229 */ /* 0x000fd00000000018 */
[--C-:B------:R-:W-:Y:S02]  /*20f0*/  DADD R18, R12, R20.reuse ;  /* 0x000000000c127229 */ /* 0x100fe40000000014 */
[----:B------:R-:W-:-:S06]  /*2100*/  DADD R14, R14, -R20 ;  /* 0x000000000e0e7229 */ /* 0x000fcc0000000814 */
[----:B------:R-:W-:Y:S02]  /*2110*/  DADD R12, R12, -R18 ;  /* 0x000000000c0c7229 */ /* 0x000fe40000000812 */
[----:B------:R-:W-:-:S06]  /*2120*/  DADD R14, R24, R14 ;  /* 0x00000000180e7229 */ /* 0x000fcc000000000e */
[----:B------:R-:W-:-:S08]  /*2130*/  DADD R12, R20, R12 ;  /* 0x00000000140c7229 */ /* 0x000fd0000000000c */
[----:B------:R-:W-:-:S08]  /*2140*/  DADD R12, R14, R12 ;  /* 0x000000000e0c7229 */ /* 0x000fd0000000000c */
[----:B------:R-:W-:-:S08]  /*2150*/  DADD R12, R16, R12 ;  /* 0x00000000100c7229 */ /* 0x000fd0000000000c */
[----:B------:R-:W-:-:S08]  /*2160*/  DADD R14, R18, R12 ;  /* 0x00000000120e7229 */ /* 0x000fd0000000000c */
[--C-:B------:R-:W-:Y:S02]  /*2170*/  DFMA R8, R10, UR4, R14.reuse ;  /* 0x000000040a087c2b */ /* 0x100fe4000800000e */
[----:B------:R-:W-:-:S06]  /*2180*/  DADD R18, R18, -R14 ;  /* 0x0000000012127229 */ /* 0x000fcc000000080e */
[----:B------:R-:W-:Y:S02]  /*2190*/  DFMA R16, R10, -UR4, R8 ;  /* 0x800000040a107c2b */ /* 0x000fe40008000008 */
[----:B------:R-:W-:-:S06]  /*21a0*/  DADD R18, R12, R18 ;  /* 0x000000000c127229 */ /* 0x000fcc0000000012 */
[----:B------:R-:W-:-:S08]  /*21b0*/  DADD R16, -R14, R16 ;  /* 0x000000000e107229 */ /* 0x000fd00000000110 */
[----:B------:R-:W-:-:S08]  /*21c0*/  DADD R16, R18, -R16 ;  /* 0x0000000012107229 */ /* 0x000fd00000000810 */
[----:B------:R-:W-:-:S08]  /*21d0*/  DFMA R16, R10, UR6, R16 ;  /* 0x000000060a107c2b */ /* 0x000fd00008000010 */
[----:B------:R-:W-:-:S08]  /*21e0*/  DADD R10, R8, R16 ;  /* 0x00000000080a7229 */ /* 0x000fd00000000010 */
[----:B------:R-:W-:Y:S02]  /*21f0*/  DADD R12, R8, -R10 ;  /* 0x00000000080c7229 */ /* 0x000fe4000000080a */
[----:B------:R-:W-:-:S06]  /*2200*/  DMUL R8, R10, 2 ;  /* 0x400000000a087828 */ /* 0x000fcc0000000000 */
[----:B------:R-:W-:Y:S02]  /*2210*/  DADD R12, R16, R12 ;  /* 0x00000000100c7229 */ /* 0x000fe4000000000c */
[----:B------:R-:W-:-:S08]  /*2220*/  DFMA R14, R10, 2, -R8 ;  /* 0x400000000a0e782b */ /* 0x000fd00000000808 */
[----:B------:R-:W-:Y:S01]  /*2230*/  DFMA R14, R12, 2, R14 ;  /* 0x400000000c0e782b */ /* 0x000fe2000000000e */
[----:B------:R-:W-:Y:S01]  /*2240*/  MOV R12, 0x652b82fe ;  /* 0x652b82fe000c7802 */ /* 0x000fe20000000f00 */
[----:B------:R-:W-:-:S06]  /*2250*/  IMAD.MOV.U32 R13, RZ, RZ, 0x3ff71547 ;  /* 0x3ff71547ff0d7424 */ /* 0x000fcc00078e00ff */
[----:B------:R-:W-:-:S08]  /*2260*/  DADD R10, R8, R14 ;  /* 0x00000000080a7229 */ /* 0x000fd0000000000e */
[----:B------:R-:W-:Y:S02]  /*2270*/  DFMA R12, R10, R12, 6.75539944105574400000e+15 ;  /* 0x433800000a0c742b */ /* 0x000fe4000000000c */
[----:B------:R-:W-:Y:S01]  /*2280*/  FSETP.GEU.AND P0, PT, |R11|, 4.1917929649353027344, PT ;  /* 0x4086232b0b00780b */ /* 0x000fe20003f0e200 */
[----:B------:R-:W-:-:S05]  /*2290*/  DADD R8, R8, -R10 ;  /* 0x0000000008087229 */ /* 0x000fca000000080a */
[----:B------:R-:W-:-:S03]  /*22a0*/  DADD R16, R12, -6.75539944105574400000e+15 ;  /* 0xc33800000c107429 */ /* 0x000fc60000000000 */
[----:B------:R-:W-:-:S05]  /*22b0*/  DADD R14, R14, R8 ;  /* 0x000000000e0e7229 */ /* 0x000fca0000000008 */
[----:B------:R-:W-:Y:S01]  /*22c0*/  DFMA R18, R16, -UR4, R10 ;  /* 0x8000000410127c2b */ /* 0x000fe2000800000a */
[----:B------:R-:W-:Y:S01]  /*22d0*/  UMOV UR4, 0x3b39803f ;  /* 0x3b39803f00047882 */ /* 0x000fe20000000000 */
[----:B------:R-:W-:-:S06]  /*22e0*/  UMOV UR5, 0x3c7abc9e ;  /* 0x3c7abc9e00057882 */ /* 0x000fcc0000000000 */
[----:B------:R-:W-:Y:S01]  /*22f0*/  DFMA R16, R16, -UR4, R18 ;  /* 0x8000000410107c2b */ /* 0x000fe20008000012 */
[----:B------:R-:W-:Y:S01]  /*2300*/  UMOV UR4, 0x69ce2bdf ;  /* 0x69ce2bdf00047882 */ /* 0x000fe20000000000 */
[----:B------:R-:W-:Y:S01]  /*2310*/  MOV R18, 0xfca213ea ;  /* 0xfca213ea00127802 */ /* 0x000fe20000000f00 */
[----:B------:R-:W-:Y:S01]  /*2320*/  IMAD.MOV.U32 R19, RZ, RZ, 0x3e928af3 ;  /* 0x3e928af3ff137424 */ /* 0x000fe200078e00ff */
[----:B------:R-:W-:-:S05]  /*2330*/  UMOV UR5, 0x3e5ade15 ;  /* 0x3e5ade1500057882 */ /* 0x000fca0000000000 */
        /* <DEDUP_REMOVED lines=25> */
[----:B------:R-:W-:-:S08]  /*24d0*/  DFMA R18, R16, R18, 1 ;  /* 0x3ff000001012742b */ /* 0x000fd00000000012 */
        /* <DEDUP_REMOVED lines=8> */
[----:B------:R-:W-:Y:S01]  /*2560*/  FSEL R9, R9, RZ, P0 ;  /* 0x000000ff09097208 */ /* 0x000fe20000000000 */
[----:B------:R-:W-:Y:S06]  /*2570*/  @P1 BRA `(.L_x_24) ;  /* 0x00000000001c1947 */ /* 0x000fec0003800000 */
[----:B------:R-:W-:-:S04]  /*2580*/  LEA.HI R8, R12, R12, RZ, 0x1 ;  /* 0x0000000c0c087211 */ /* 0x000fc800078f08ff */
[----:B------:R-:W-:-:S04]  /*2590*/  SHF.R.S32.HI R9, RZ, 0x1, R8 ;  /* 0x00000001ff097819 */ /* 0x000fc80000011408 */
[----:B------:R-:W-:Y:S01]  /*25a0*/  IADD3 R8, PT, PT, R12, -R9, RZ ;  /* 0x800000090c087210 */ /* 0x000fe20007ffe0ff */
[----:B------:R-:W-:-:S03]  /*25b0*/  IMAD R17, R9, 0x100000, R17 ;  /* 0x0010000009117824 */ /* 0x000fc600078e0211 */
[----:B------:R-:W-:Y:S02]  /*25c0*/  LEA R9, R8, 0x3ff00000, 0x14 ;  /* 0x3ff0000008097811 */ /* 0x000fe400078ea0ff */
[----:B------:R-:W-:-:S06]  /*25d0*/  MOV R8, RZ ;  /* 0x000000ff00087202 */ /* 0x000fcc0000000f00 */
[----:B------:R-:W-:-:S11]  /*25e0*/  DMUL R8, R16, R8 ;  /* 0x0000000810087228 */ /* 0x000fd60000000000 */
.L_x_24:
[----:B------:R-:W-:Y:S02]  /*25f0*/  DFMA R14, R14, R8, R8 ;  /* 0x000000080e0e722b */ /* 0x000fe40000000008 */
[----:B------:R-:W-:-:S08]  /*2600*/  DSETP.NEU.AND P0, PT, |R8|, +INF , PT ;  /* 0x7ff000000800742a */ /* 0x000fd00003f0d200 */
[----:B------:R-:W-:Y:S01]  /*2610*/  FSEL R10, R8, R14, !P0 ;  /* 0x0000000e080a7208 */ /* 0x000fe20004000000 */
[----:B------:R-:W-:Y:S01]  /*2620*/  IMAD.MOV.U32 R8, RZ, RZ, R0 ;  /* 0x000000ffff087224 */ /* 0x000fe200078e0000 */
[----:B------:R-:W-:Y:S02]  /*2630*/  FSEL R11, R9, R15, !P0 ;  /* 0x0000000f090b7208 */ /* 0x000fe40004000000 */
[----:B------:R-:W-:-:S04]  /*2640*/  MOV R9, 0x0 ;  /* 0x0000000000097802 */ /* 0x000fc80000000f00 */
[----:B------:R-:W-:Y:S05]  /*2650*/  RET.REL.NODEC R8 `(_Z10kernelvalsPfiiiPKfS1_f) ;  /* 0xffffffd808687950 */ /* 0x000fea0003c3ffff */
.L_x_25:
        /* <DEDUP_REMOVED lines=10> */
.L_x_78:


//--------------------- .text._Z7distCalPfiiiPKfS1_ --------------------------
	.section	.text._Z7distCalPfiiiPKfS1_,"ax",@progbits
	.align	128
        .global         _Z7distCalPfiiiPKfS1_
        .type           _Z7distCalPfiiiPKfS1_,@function
        .size           _Z7distCalPfiiiPKfS1_,(.L_x_85 - _Z7distCalPfiiiPKfS1_)
        .other          _Z7distCalPfiiiPKfS1_,@"STO_CUDA_ENTRY STV_DEFAULT"
_Z7distCalPfiiiPKfS1_:
.text._Z7distCalPfiiiPKfS1_:
        /* <DEDUP_REMOVED lines=14> */
[----:B------:R-:W-:Y:S01]  /*00e0*/  HFMA2 R9, -RZ, RZ, 0, 0 ;  /* 0x00000000ff097431 */ /* 0x000fe200000001ff */
[----:B------:R-:W1:Y:S01]  /*00f0*/  LDCU.64 UR12, c[0x0][0x358] ;  /* 0x00006b00ff0c77ac */ /* 0x000e620008000a00 */
[----:B0-----:R-:W-:-:S09]  /*0100*/  UISETP.GE.AND UP0, UPT, UR7, 0x1, UPT ;  /* 0x000000010700788c */ /* 0x001fd2000bf06270 */
[----:B-1----:R-:W-:Y:S05]  /*0110*/  BRA.U !UP0, `(.L_x_26) ;  /* 0x0000000908047547 */ /* 0x002fea000b800000 */
[----:B------:R-:W-:Y:S02]  /*0120*/  UISETP.GE.U32.AND UP1, UPT, UR7, 0x8, UPT ;  /* 0x000000080700788c */ /* 0x000fe4000bf26070 */
[----:B------:R-:W-:Y:S01]  /*0130*/  IMAD R8, R7, UR7, RZ ;  /* 0x0000000707087c24 */ /* 0x000fe2000f8e02ff */
[----:B------:R-:W-:Y:S02]  /*0140*/  ULOP3.LUT UR10, UR7, 0x7, URZ, 0xc0, !UPT ;  /* 0x00000007070a7892 */ /* 0x000fe4000f8ec0ff */
[----:B------:R-:W-:Y:S01]  /*0150*/  IMAD R6, R0, UR7, RZ ;  /* 0x0000000700067c24 */ /* 0x000fe2000f8e02ff */
[----:B------:R-:W-:Y:S01]  /*0160*/  MOV R9, RZ ;  /* 0x000000ff00097202 */ /* 0x000fe20000000f00 */
[----:B------:R-:W-:Y:S01]  /*0170*/  UMOV UR4, URZ ;  /* 0x000000ff00047c82 */ /* 0x000fe20008000000 */
[----:B------:R-:W-:Y:S01]  /*0180*/  UISETP.NE.AND UP0, UPT, UR10, URZ, UPT ;  /* 0x000000ff0a00728c */ /* 0x000fe2000bf05270 */
[----:B------:R-:W-:Y:S10]  /*0190*/  BRA.U !UP1, `(.L_x_27) ;  /* 0x0000000109d07547 */ /* 0x000ff4000b800000 */
[----:B------:R-:W0:Y:S01]  /*01a0*/  LDC.64 R2, c[0x0][0x398] ;  /* 0x0000e600ff027b82 */ /* 0x000e220000000a00 */
[----:B------:R-:W1:Y:S01]  /*01b0*/  LDCU.64 UR8, c[0x0][0x3a0] ;  /* 0x00007400ff0877ac */ /* 0x000e620008000a00 */
[----:B------:R-:W-:Y:S02]  /*01c0*/  MOV R9, RZ ;  /* 0x000000ff00097202 */ /* 0x000fe40000000f00 */
[----:B------:R-:W-:Y:S01]  /*01d0*/  MOV R10, R6 ;  /* 0x00000006000a7202 */ /* 0x000fe20000000f00 */
[----:B------:R-:W-:Y:S02]  /*01e0*/  ULOP3.LUT UR4, UR7, 0x7ffffff8, URZ, 0xc0, !UPT ;  /* 0x7ffffff807047892 */ /* 0x000fe4000f8ec0ff */
[----:B-1----:R-:W-:Y:S02]  /*01f0*/  UIADD3 UR5, UP1, UPT, UR8, 0x10, URZ ;  /* 0x0000001008057890 */ /* 0x002fe4000ff3e0ff */
[----:B------:R-:W-:Y:S02]  /*0200*/  UIADD3 UR8, UPT, UPT, -UR4, URZ, URZ ;  /* 0x000000ff04087290 */ /* 0x000fe4000fffe1ff */
[----:B------:R-:W-:Y:S01]  /*0210*/  UIADD3.X UR6, UPT, UPT, URZ, UR9, URZ, UP1, !UPT ;  /* 0x00000009ff067290 */ /* 0x000fe20008ffe4ff */
[----:B0-----:R-:W-:-:S03]  /*0220*/  IMAD.WIDE.U32 R2, R8, 0x4, R2 ;  /* 0x0000000408027825 */ /* 0x001fc600078e0002 */
[----:B------:R-:W-:-:S04]  /*0230*/  IADD3 R2, P0, PT, R2, 0x10, RZ ;  /* 0x0000001002027810 */ /* 0x000fc80007f1e0ff */
[----:B------:R-:W-:-:S09]  /*0240*/  IADD3.X R3, PT, PT, RZ, R3, RZ, P0, !PT ;  /* 0x00000003ff037210 */ /* 0x000fd200007fe4ff */
.L_x_28:
[----:B------:R-:W-:Y:S01]  /*0250*/  MOV R4, UR5 ;  /* 0x0000000500047c02 */ /* 0x000fe20008000f00 */
[----:B------:R-:W2:Y:S01]  /*0260*/  LDG.E R23, desc[UR12][R2.64+-0x10] ;  /* 0xfffff00c02177981 */ /* 0x000ea2000c1e1900 */
[----:B------:R-:W-:-:S03]  /*0270*/  MOV R5, UR6 ;  /* 0x0000000600057c02 */ /* 0x000fc60008000f00 */
        /* <DEDUP_REMOVED lines=18> */
[----:B------:R-:W-:Y:S02]  /*03a0*/  IADD3 R10, PT, PT, R10, 0x8, RZ ;  /* 0x000000080a0a7810 */ /* 0x000fe40007ffe0ff */
        /* <DEDUP_REMOVED lines=19> */
.L_x_27:
[----:B------:R-:W-:Y:S05]  /*04e0*/  BRA.U !UP0, `(.L_x_26) ;  /* 0x0000000508107547 */ /* 0x000fea000b800000 */
[----:B------:R-:W-:Y:S02]  /*04f0*/  UISETP.GE.U32.AND UP0, UPT, UR10, 0x4, UPT ;  /* 0x000000040a00788c */ /* 0x000fe4000bf06070 */
[----:B------:R-:W-:-:S04]  /*0500*/  ULOP3.LUT UR6, UR7, 0x3, URZ, 0xc0, !UPT ;  /* 0x0000000307067892 */ /* 0x000fc8000f8ec0ff */
[----:B------:R-:W-:-:S03]  /*0510*/  UISETP.NE.AND UP1, UPT, UR6, URZ, UPT ;  /* 0x000000ff0600728c */ /* 0x000fc6000bf25270 */
[----:B------:R-:W-:Y:S08]  /*0520*/  BRA.U !UP0, `(.L_x_29) ;  /* 0x0000000108707547 */ /* 0x000ff0000b800000 */
[----:B------:R-:W0:Y:S01]  /*0530*/  LDC.64 R10, c[0x0][0x398] ;  /* 0x0000e600ff0a7b82 */ /* 0x000e220000000a00 */
[----:B------:R-:W1:Y:S01]  /*0540*/  LDCU.64 UR8, c[0x0][0x398] ;  /* 0x00007300ff0877ac */ /* 0x000e620008000a00 */
[C---:B------:R-:W-:Y:S02]  /*0550*/  IADD3 R3, PT, PT, R8.reuse, UR4, RZ ;  /* 0x0000000408037c10 */ /* 0x040fe4000fffe0ff */
[----:B------:R-:W-:Y:S02]  /*0560*/  IADD3 R12, P0, PT, R8, UR4, RZ ;  /* 0x00000004080c7c10 */ /* 0x000fe4000ff1e0ff */
[----:B------:R-:W-:Y:S02]  /*0570*/  IADD3 R13, PT, PT, R6, UR4, RZ ;  /* 0x00000004060d7c10 */ /* 0x000fe4000fffe0ff */
[----:B------:R-:W2:Y:S01]  /*0580*/  LDC.64 R4, c[0x0][0x3a0] ;  /* 0x0000e800ff047b82 */ /* 0x000ea20000000a00 */
[----:B0-----:R-:W-:Y:S01]  /*0590*/  IMAD.WIDE.U32 R10, R3, 0x4, R10 ;  /* 0x00000004030a7825 */ /* 0x001fe200078e000a */
[----:B------:R-:W-:-:S02]  /*05a0*/  IADD3.X R3, PT, PT, RZ, RZ, RZ, P0, !PT ;  /* 0x000000ffff037210 */ /* 0x000fc400007fe4ff */
[----:B-1----:R-:W-:-:S03]  /*05b0*/  LEA R2, P0, R12, UR8, 0x2 ;  /* 0x000000080c027c11 */ /* 0x002fc6000f8010ff */
[----:B------:R-:W3:Y:S01]  /*05c0*/  LDG.E R10, desc[UR12][R10.64] ;  /* 0x0000000c0a0a7981 */ /* 0x000ee2000c1e1900 */
[----:B------:R-:W-:Y:S01]  /*05d0*/  LEA.HI.X R3, R12, UR9, R3, 0x2, P0 ;  /* 0x000000090c037c11 */ /* 0x000fe200080f1403 */
[----:B--2---:R-:W-:-:S04]  /*05e0*/  IMAD.WIDE R4, R13, 0x4, R4 ;  /* 0x000000040d047825 */ /* 0x004fc800078e0204 */
[----:B------:R-:W2:Y:S04]  /*05f0*/  LDG.E R14, desc[UR12][R2.64+0x4] ;  /* 0x0000040c020e7981 */ /* 0x000ea8000c1e1900 */
[----:B------:R-:W3:Y:S04]  /*0600*/  LDG.E R13, desc[UR12][R4.64] ;  /* 0x0000000c040d7981 */ /* 0x000ee8000c1e1900 */
        /* <DEDUP_REMOVED lines=14> */
.L_x_29:
[----:B------:R-:W-:Y:S05]  /*06f0*/  BRA.U !UP1, `(.L_x_26) ;  /* 0x00000001098c7547 */ /* 0x000fea000b800000 */
[----:B------:R-:W-:Y:S02]  /*0700*/  UISETP.NE.AND UP0, UPT, UR6, 0x1, UPT ;  /* 0x000000010600788c */ /* 0x000fe4000bf05270 */
[----:B------:R-:W-:-:S04]  /*0710*/  ULOP3.LUT UR5, UR7, 0x1, URZ, 0xc0, !UPT ;  /* 0x0000000107057892 */ /* 0x000fc8000f8ec0ff */
[----:B------:R-:W-:-:S03]  /*0720*/  UISETP.NE.U32.AND UP1, UPT, UR5, 0x1, UPT ;  /* 0x000000010500788c */ /* 0x000fc6000bf25070 */
[----:B------:R-:W-:Y:S08]  /*0730*/  BRA.U !UP0, `(.L_x_30) ;  /* 0x0000000108507547 */ /* 0x000ff0000b800000 */
[----:B------:R-:W0:Y:S01]  /*0740*/  LDC.64 R2, c[0x0][0x398] ;  /* 0x0000e600ff027b82 */ /* 0x000e220000000a00 */
[----:B------:R-:W1:Y:S01]  /*0750*/  LDCU.64 UR6, c[0x0][0x398] ;  /* 0x00007300ff0677ac */ /* 0x000e620008000a00 */
[----:B------:R-:W-:Y:S02]  /*0760*/  IADD3 R11, PT, PT, R8, UR4, RZ ;  /* 0x00000004080b7c10 */ /* 0x000fe4000fffe0ff */
[----:B------:R-:W-:Y:S02]  /*0770*/  IADD3 R13, PT, PT, R6, UR4, RZ ;  /* 0x00000004060d7c10 */ /* 0x000fe4000fffe0ff */
[----:B------:R-:W-:Y:S02]  /*0780*/  IADD3 R12, P0, PT, R8, UR4, RZ ;  /* 0x00000004080c7c10 */ /* 0x000fe4000ff1e0ff */
        /* <DEDUP_REMOVED lines=9> */
[----:B------:R-:W2:Y:S01]  /*0820*/  LDG.E R15, desc[UR12][R4.64+0x4] ;  /* 0x0000040c040f7981 */ /* 0x000ea2000c1e1900 */
[----:B------:R-:W-:Y:S01]  /*0830*/  UIADD3 UR4, UPT, UPT, UR4, 0x2, URZ ;  /* 0x0000000204047890 */ /* 0x000fe2000fffe0ff */
[----:B---3--:R-:W-:-:S04]  /*0840*/  FADD R12, R2, -R13 ;  /* 0x8000000d020c7221 */ /* 0x008fc80000000000 */
[----:B------:R-:W-:Y:S01]  /*0850*/  FFMA R9, R12, R12, R9 ;  /* 0x0000000c0c097223 */ /* 0x000fe20000000009 */
[----:B--2---:R-:W-:-:S04]  /*0860*/  FADD R12, R10, -R15 ;  /* 0x8000000f0a0c7221 */ /* 0x004fc80000000000 */
[----:B------:R-:W-:-:S07]  /*0870*/  FFMA R9, R12, R12, R9 ;  /* 0x0000000c0c097223 */ /* 0x000fce0000000009 */
.L_x_30:
[----:B------:R-:W-:Y:S05]  /*0880*/  BRA.U UP1, `(.L_x_26) ;  /* 0x0000000101287547 */ /* 0x000fea000b800000 */
[----:B------:R-:W0:Y:S01]  /*0890*/  LDC.64 R2, c[0x0][0x398] ;  /* 0x0000e600ff027b82 */ /* 0x000e220000000a00 */
[----:B------:R-:W-:Y:S02]  /*08a0*/  IADD3 R11, PT, PT, R8, UR4, RZ ;  /* 0x00000004080b7c10 */ /* 0x000fe4000fffe0ff */
[----:B------:R-:W-:-:S05]  /*08b0*/  IADD3 R13, PT, PT, R6, UR4, RZ ;  /* 0x00000004060d7c10 */ /* 0x000fca000fffe0ff */
[----:B------:R-:W1:Y:S01]  /*08c0*/  LDC.64 R4, c[0x0][0x3a0] ;  /* 0x0000e800ff047b82 */ /* 0x000e620000000a00 */
[----:B0-----:R-:W-:-:S06]  /*08d0*/  IMAD.WIDE.U32 R2, R11, 0x4, R2 ;  /* 0x000000040b027825 */ /* 0x001fcc00078e0002 */
[----:B------:R-:W2:Y:S01]  /*08e0*/  LDG.E R2, desc[UR12][R2.64] ;  /* 0x0000000c02027981 */ /* 0x000ea2000c1e1900 */
[----:B-1----:R-:W-:-:S06]  /*08f0*/  IMAD.WIDE R4, R13, 0x4, R4 ;  /* 0x000000040d047825 */ /* 0x002fcc00078e0204 */
[----:B------:R-:W2:Y:S02]  /*0900*/  LDG.E R5, desc[UR12][R4.64] ;  /* 0x0000000c04057981 */ /* 0x000ea4000c1e1900 */
[----:B--2---:R-:W-:-:S04]  /*0910*/  FADD R6, R2, -R5 ;  /* 0x8000000502067221 */ /* 0x004fc80000000000 */
[----:B------:R-:W-:-:S07]  /*0920*/  FFMA R9, R6, R6, R9 ;  /* 0x0000000606097223 */ /* 0x000fce0000000009 */
.L_x_26:
[----:B------:R-:W0:Y:S01]  /*0930*/  LDC.64 R2, c[0x0][0x380] ;  /* 0x0000e000ff027b82 */ /* 0x000e220000000a00 */
[----:B------:R-:W-:-:S04]  /*0940*/  IMAD R7, R7, UR11, R0 ;  /* 0x0000000b07077c24 */ /* 0x000fc8000f8e0200 */
[----:B0-----:R-:W-:-:S05]  /*0950*/  IMAD.WIDE R2, R7, 0x4, R2 ;  /* 0x0000000407027825 */ /* 0x001fca00078e0202 */
[----:B------:R-:W-:Y:S01]  /*0960*/  STG.E desc[UR12][R2.64], R9 ;  /* 0x0000000902007986 */ /* 0x000fe2000c10190c */
[----:B------:R-:W-:Y:S05]  /*0970*/  EXIT ;  /* 0x000000000000794d */ /* 0x000fea0003800000 */
.L_x_31:
        /* <DEDUP_REMOVED lines=16> */
.L_x_85:


//--------------------- .text._Z6matmulPfiPKfS1_  --------------------------
	.section	.text._Z6matmulPfiPKfS1_,"ax",@progbits
	.align	128
        .global         _Z6matmulPfiPKfS1_
        .type           _Z6matmulPfiPKfS1_,@function
        .size           _Z6matmulPfiPKfS1_,(.L_x_86 - _Z6matmulPfiPKfS1_)
        .other          _Z6matmulPfiPKfS1_,@"STO_CUDA_ENTRY STV_DEFAULT"
_Z6matmulPfiPKfS1_:
.text._Z6matmulPfiPKfS1_:
[----:B------:R-:W-:Y:S01]  /*0000*/  LDC R1, c[0x0][0x37c] ;  /* 0x0000df00ff017b82 */ /* 0x000fe20000000800 */
[----:B------:R-:W0:Y:S07]  /*0010*/  S2R R13, SR_TID.Y ;  /* 0x00000000000d7919 */ /* 0x000e2e0000002200 */
[----:B------:R-:W0:Y:S01]  /*0020*/  LDC R2, c[0x0][0x364] ;  /* 0x0000d900ff027b82 */ /* 0x000e220000000800 */
[----:B------:R-:W1:Y:S01]  /*0030*/  LDCU UR20, c[0x0][0x388] ;  /* 0x00007100ff1477ac */ /* 0x000e620008000800 */
[----:B------:R-:W2:Y:S06]  /*0040*/  S2R R0, SR_TID.X ;  /* 0x0000000000007919 */ /* 0x000eac0000002100 */
[----:B------:R-:W-:Y:S08]  /*0050*/  S2UR UR4, SR_CTAID.X ;  /* 0x00000000000479c3 */ /* 0x000ff00000002500 */
[----:B------:R-:W0:Y:S08]  /*0060*/  S2UR UR5, SR_CTAID.Y ;  /* 0x00000000000579c3 */ /* 0x000e300000002600 */
[----:B------:R-:W2:Y:S01]  /*0070*/  LDC R3, c[0x0][0x360] ;  /* 0x0000d800ff037b82 */ /* 0x000ea20000000800 */
[----:B0-----:R-:W-:-:S02]  /*0080*/  IMAD R13, R2, UR5, R13 ;  /* 0x00000005020d7c24 */ /* 0x001fc4000f8e020d */
[----:B--2---:R-:W-:-:S05]  /*0090*/  IMAD R0, R3, UR4, R0 ;  /* 0x0000000403007c24 */ /* 0x004fca000f8e0200 */
[----:B------:R-:W-:-:S04]  /*00a0*/  VIMNMX R2, PT, PT, R13, R0, !PT ;  /* 0x000000000d027248 */ /* 0x000fc80007fe0100 */
[----:B-1----:R-:W-:-:S13]  /*00b0*/  ISETP.GE.AND P0, PT, R2, UR20, PT ;  /* 0x0000001402007c0c */ /* 0x002fda000bf06270 */
[----:B------:R-:W-:Y:S05]  /*00c0*/  @P0 EXIT ;  /* 0x000000000000094d */ /* 0x000fea0003800000 */
[----:B------:R-:W-:Y:S01]  /*00d0*/  UISETP.GE.U32.AND UP0, UPT, UR20, 0x8, UPT ;  /* 0x000000081400788c */ /* 0x000fe2000bf06070 */
[----:B------:R-:W-:Y:S02]  /*00e0*/  HFMA2 R12, -RZ, RZ, 0, 0 ;  /* 0x00000000ff0c7431 */ /* 0x000fe400000001ff */
[----:B------:R-:W-:Y:S01]  /*00f0*/  IMAD R13, R13, UR20, RZ ;  /* 0x000000140d0d7c24 */ /* 0x000fe2000f8e02ff */
[----:B------:R-:W-:Y:S01]  /*0100*/  UMOV UR4, URZ ;  /* 0x000000ff00047c82 */ /* 0x000fe20008000000 */
[----:B------:R-:W0:Y:S04]  /*0110*/  LDCU.64 UR18, c[0x0][0x358] ;  /* 0x00006b00ff1277ac */ /* 0x000e280008000a00 */
[----:B------:R-:W-:Y:S05]  /*0120*/  BRA.U !UP0, `(.L_x_32) ;  /* 0x0000000508047547 */ /* 0x000fea000b800000 */
[----:B------:R-:W1:Y:S01]  /*0130*/  LDCU.128 UR24, c[0x0][0x390] ;  /* 0x00007200ff1877ac */ /* 0x000e620008000c00 */
[----:B------:R-:W-:Y:S02]  /*0140*/  MOV R12, RZ ;  /* 0x000000ff000c7202 */ /* 0x000fe40000000f00 */
[----:B------:R-:W-:Y:S01]  /*0150*/  MOV R14, R0 ;  /* 0x00000000000e7202 */ /* 0x000fe20000000f00 */
[----:B------:R-:W-:-:S04]  /*0160*/  ULOP3.LUT UR4, UR20, 0x7ffffff8, URZ, 0xc0, !UPT ;  /* 0x7ffffff814047892 */ /* 0x000fc8000f8ec0ff */
[----:B------:R-:W-:Y:S01]  /*0170*/  UIADD3 UR5, UPT, UPT, -UR4, URZ, URZ ;  /* 0x000000ff04057290 */ /* 0x000fe2000fffe1ff */
[----:B-1----:R-:W-:Y:S01]  /*0180*/  MOV R2, UR24 ;  /* 0x0000001800027c02 */ /* 0x002fe20008000f00 */
[----:B------:R-:W-:Y:S01]  /*0190*/  UIMAD.WIDE UR6, UR20, 0x8, UR26 ;  /* 0x00000008140678a5 */ /* 0x000fe2000f8e021a */
[----:B------:R-:W-:Y:S01]  /*01a0*/  MOV R3, UR25 ;  /* 0x0000001900037c02 */ /* 0x000fe20008000f00 */
[----:B------:R-:W-:Y:S02]  /*01b0*/  UIMAD.WIDE UR8, UR20, 0xc, UR26 ;  /* 0x0000000c140878a5 */ /* 0x000fe4000f8e021a */
[----:B------:R-:W-:Y:S01]  /*01c0*/  UIMAD.WIDE UR10, UR20, 0x10, UR26 ;  /* 0x00000010140a78a5 */ /* 0x000fe2000f8e021a */
[----:B------:R-:W-:Y:S01]  /*01d0*/  IMAD.WIDE.U32 R2, R13, 0x4, R2 ;  /* 0x000000040d027825 */ /* 0x000fe200078e0002 */
[----:B------:R-:W-:Y:S02]  /*01e0*/  UIMAD.WIDE UR12, UR20, 0x14, UR26 ;  /* 0x00000014140c78a5 */ /* 0x000fe4000f8e021a */
[----:B------:R-:W-:Y:S01]  /*01f0*/  UIMAD.WIDE UR14, UR20, 0x18, UR26 ;  /* 0x00000018140e78a5 */ /* 0x000fe2000f8e021a */
[----:B------:R-:W-:Y:S01]  /*0200*/  IADD3 R2, P0, PT, R2, 0x10, RZ ;  /* 0x0000001002027810 */ /* 0x000fe20007f1e0ff */
[----:B------:R-:W-:-:S03]  /*0210*/  UIMAD.WIDE UR16, UR20, 0x1c, UR26 ;  /* 0x0000001c141078a5 */ /* 0x000fc6000f8e021a */
[----:B------:R-:W-:-:S09]  /*0220*/  IADD3.X R3, PT, PT, RZ, R3, RZ, P0, !PT ;  /* 0x00000003ff037210 */ /* 0x000fd200007fe4ff */
.L_x_33:
[----:B------:R-:W-:Y:S01]  /*0230*/  UIMAD.WIDE UR22, UR20, 0x4, UR26 ;  /* 0x00000004141678a5 */ /* 0x000fe2000f8e021a */
[----:B------:R-:W-:Y:S02]  /*0240*/  IMAD.MOV.U32 R23, RZ, RZ, 0x4 ;  /* 0x00000004ff177424 */ /* 0x000fe400078e00ff */
[----:B------:R-:W-:Y:S01]  /*0250*/  HFMA2 R11, -RZ, RZ, 0, 2.384185791015625e-07 ;  /* 0x00000004ff0b7431 */ /* 0x000fe200000001ff */
[----:B------:R-:W-:Y:S01]  /*0260*/  MOV R25, 0x4 ;  /* 0x0000000400197802 */ /* 0x000fe20000000f00 */
[----:B0-----:R-:W2:Y:S01]  /*0270*/  LDG.E R21, desc[UR18][R2.64+-0x10] ;  /* 0xfffff01202157981 */ /* 0x001ea2000c1e1900 */
[C---:B------:R-:W-:Y:S01]  /*0280*/  IMAD.WIDE R22, R14.reuse, R23, UR26 ;  /* 0x0000001a0e167e25 */ /* 0x040fe2000f8e0217 */
[----:B------:R-:W-:Y:S02]  /*0290*/  MOV R8, UR22 ;  /* 0x0000001600087c02 */ /* 0x000fe40008000f00 */
[----:B------:R-:W-:Y:S01]  /*02a0*/  MOV R9, UR23 ;  /* 0x0000001700097c02 */ /* 0x000fe20008000f00 */
[----:B------:R-:W3:Y:S02]  /*02b0*/  LDG.E R19, desc[UR18][R2.64+-0xc] ;  /* 0xfffff41202137981 */ /* 0x000ee4000c1e1900 */
[----:B------:R-:W-:-:S02]  /*02c0*/  IMAD.WIDE R8, R14, 0x4, R8 ;  /* 0x000000040e087825 */ /* 0x000fc400078e0208 */
[----:B------:R-:W2:Y:S01]  /*02d0*/  LDG.E R22, desc[UR18][R22.64] ;  /* 0x0000001216167981 */ /* 0x000ea2000c1e1900 */
[----:B------:R-:W-:Y:S01]  /*02e0*/  MOV R5, 0x4 ;  /* 0x0000000400057802 */ /* 0x000fe20000000f00 */
[C---:B------:R-:W-:Y:S02]  /*02f0*/  IMAD.WIDE R24, R14.reuse, R25, UR6 ;  /* 0x000000060e187e25 */ /* 0x040fe4000f8e0219 */
[----:B------:R0:W3:Y:S02]  /*0300*/  LDG.E R20, desc[UR18][R8.64] ;  /* 0x0000001208147981 */ /* 0x0000e4000c1e1900 */
[----:B------:R-:W-:Y:S02]  /*0310*/  IMAD.WIDE R10, R14, R11, UR8 ;  /* 0x000000080e0a7e25 */ /* 0x000fe4000f8e020b */
[----:B------:R-:W4:Y:S04]  /*0320*/  LDG.E R18, desc[UR18][R24.64] ;  /* 0x0000001218127981 */ /* 0x000f28000c1e1900 */
[----:B------:R-:W4:Y:S01]  /*0330*/  LDG.E R17, desc[UR18][R2.64+-0x8] ;  /* 0xfffff81202117981 */ /* 0x000f22000c1e1900 */
[----:B0-----:R-:W-:-:S02]  /*0340*/  HFMA2 R9, -RZ, RZ, 0, 2.384185791015625e-07 ;  /* 0x00000004ff097431 */ /* 0x001fc400000001ff */
[----:B------:R-:W-:Y:S01]  /*0350*/  IMAD.MOV.U32 R7, RZ, RZ, 0x4 ;  /* 0x00000004ff077424 */ /* 0x000fe200078e00ff */
[----:B------:R0:W5:Y:S01]  /*0360*/  LDG.E R16, desc[UR18][R10.64] ;  /* 0x000000120a107981 */ /* 0x000162000c1e1900 */
[----:B------:R-:W-:-:S03]  /*0370*/  IMAD.WIDE R4, R14, R5, UR10 ;  /* 0x0000000a0e047e25 */ /* 0x000fc6000f8e0205 */
[----:B------:R-:W5:Y:S01]  /*0380*/  LDG.E R15, desc[UR18][R2.64+-0x4] ;  /* 0xfffffc12020f7981 */ /* 0x000f62000c1e1900 */
[C---:B------:R-:W-:Y:S01]  /*0390*/  IMAD.WIDE R6, R14.reuse, R7, UR12 ;  /* 0x0000000c0e067e25 */ /* 0x040fe2000f8e0207 */
[----:B------:R-:W-:Y:S02]  /*03a0*/  MOV R27, 0x4 ;  /* 0x00000004001b7802 */ /* 0x000fe40000000f00 */
[----:B------:R1:W5:Y:S01]  /*03b0*/  LDG.E R4, desc[UR18][R4.64] ;  /* 0x0000001204047981 */ /* 0x000362000c1e1900 */
[----:B------:R-:W-:-:S03]  /*03c0*/  IMAD.WIDE R8, R14, R9, UR14 ;  /* 0x0000000e0e087e25 */ /* 0x000fc6000f8e0209 */
[----:B------:R-:W5:Y:S01]  /*03d0*/  LDG.E R23, desc[UR18][R2.64] ;  /* 0x0000001202177981 */ /* 0x000f62000c1e1900 */
[----:B0-----:R-:W-:-:S03]  /*03e0*/  IMAD.WIDE R10, R14, R27, UR16 ;  /* 0x000000100e0a7e25 */ /* 0x001fc6000f8e021b */
        /* <DEDUP_REMOVED lines=8> */
[----:B-1----:R-:W-:Y:S02]  /*0470*/  MOV R5, UR20 ;  /* 0x0000001400057c02 */ /* 0x002fe40008000f00 */
[----:B0-----:R-:W-:Y:S02]  /*0480*/  IADD3 R2, P0, PT, R2, 0x20, RZ ;  /* 0x0000002002027810 */ /* 0x001fe40007f1e0ff */
[----:B------:R-:W-:Y:S02]  /*0490*/  LEA R14, R5, R14, 0x3 ;  /* 0x0000000e050e7211 */ /* 0x000fe400078e18ff */
[----:B------:R-:W-:Y:S01]  /*04a0*/  IADD3.X R3, PT, PT, RZ, R3, RZ, P0, !PT ;  /* 0x00000003ff037210 */ /* 0x000fe200007fe4ff */
[----:B--2---:R-:W-:-:S04]  /*04b0*/  FFMA R22, R21, R22, R12 ;  /* 0x0000001615167223 */ /* 0x004fc8000000000c */
[----:B---3--:R-:W-:-:S04]  /*04c0*/  FFMA R20, R19, R20, R22 ;  /* 0x0000001413147223 */ /* 0x008fc80000000016 */
[----:B----4-:R-:W-:-:S04]  /*04d0*/  FFMA R18, R17, R18, R20 ;  /* 0x0000001211127223 */ /* 0x010fc80000000014 */
[----:B-----5:R-:W-:-:S04]  /*04e0*/  FFMA R16, R15, R16, R18 ;  /* 0x000000100f107223 */ /* 0x020fc80000000012 */
[----:B------:R-:W-:-:S04]  /*04f0*/  FFMA R23, R23, R4, R16 ;  /* 0x0000000417177223 */ /* 0x000fc80000000010 */
[----:B------:R-:W-:-:S04]  /*0500*/  FFMA R24, R24, R7, R23 ;  /* 0x0000000718187223 */ /* 0x000fc80000000017 */
[----:B------:R-:W-:-:S04]  /*0510*/  FFMA R8, R25, R8, R24 ;  /* 0x0000000819087223 */ /* 0x000fc80000000018 */
[----:B------:R-:W-:Y:S01]  /*0520*/  FFMA R12, R27, R10, R8 ;  /* 0x0000000a1b0c7223 */ /* 0x000fe20000000008 */
[----:B------:R-:W-:Y:S06]  /*0530*/  BRA.U UP0, `(.L_x_33) ;  /* 0xfffffffd003c7547 */ /* 0x000fec000b83ffff */
.L_x_32:
[----:B------:R-:W-:-:S04]  /*0540*/  ULOP3.LUT UR6, UR20, 0x7, URZ, 0xc0, !UPT ;  /* 0x0000000714067892 */ /* 0x000fc8000f8ec0ff */
[----:B------:R-:W-:-:S09]  /*0550*/  UISETP.NE.AND UP0, UPT, UR6, URZ, UPT ;  /* 0x000000ff0600728c */ /* 0x000fd2000bf05270 */
[----:B------:R-:W-:Y:S05]  /*0560*/  BRA.U !UP0, `(.L_x_34) ;  /* 0x0000000508387547 */ /* 0x000fea000b800000 */
[----:B------:R-:W-:Y:S02]  /*0570*/  UISETP.GE.U32.AND UP0, UPT, UR6, 0x4, UPT ;  /* 0x000000040600788c */ /* 0x000fe4000bf06070 */
[----:B------:R-:W-:-:S04]  /*0580*/  ULOP3.LUT UR5, UR20, 0x3, URZ, 0xc0, !UPT ;  /* 0x0000000314057892 */ /* 0x000fc8000f8ec0ff */
[----:B------:R-:W-:-:S03]  /*0590*/  UISETP.NE.AND UP1, UPT, UR5, URZ, UPT ;  /* 0x000000ff0500728c */ /* 0x000fc6000bf25270 */
[----:B------:R-:W-:Y:S08]  /*05a0*/  BRA.U !UP0, `(.L_x_35) ;  /* 0x00000001087c7547 */ /* 0x000ff0000b800000 */
[----:B------:R-:W1:Y:S01]  /*05b0*/  LDC.64 R6, c[0x0][0x398] ;  /* 0x0000e600ff067b82 */ /* 0x000e620000000a00 */
[----:B------:R-:W2:Y:S01]  /*05c0*/  LDCU.64 UR6, c[0x0][0x390] ;  /* 0x00007200ff0677ac */ /* 0x000ea20008000a00 */
[----:B------:R-:W-:Y:S01]  /*05d0*/  IMAD.U32 R9, RZ, RZ, UR4 ;  /* 0x00000004ff097e24 */ /* 0x000fe2000f8e00ff */
[C---:B------:R-:W-:Y:S02]  /*05e0*/  IADD3 R3, PT, PT, R13.reuse, UR4, RZ ;  /* 0x000000040d037c10 */ /* 0x040fe4000fffe0ff */
[----:B------:R-:W-:Y:S01]  /*05f0*/  IADD3 R10, P0, PT, R13, UR4, RZ ;  /* 0x000000040d0a7c10 */ /* 0x000fe2000ff1e0ff */
[----:B------:R-:W-:Y:S01]  /*0600*/  IMAD R9, R9, UR20, R0 ;  /* 0x0000001409097c24 */ /* 0x000fe2000f8e0200 */
[----:B------:R-:W-:Y:S01]  /*0610*/  MOV R11, UR20 ;  /* 0x00000014000b7c02 */ /* 0x000fe20008000f00 */
[----:B------:R-:W3:Y:S01]  /*0620*/  LDC.64 R4, c[0x0][0x390] ;  /* 0x0000e400ff047b82 */ /* 0x000ee20000000a00 */
[----:B------:R-:W-:Y:S01]  /*0630*/  MOV R15, UR20 ;  /* 0x00000014000f7c02 */ /* 0x000fe20008000f00 */
[----:B-1----:R-:W-:Y:S01]  /*0640*/  IMAD.WIDE R6, R9, 0x4, R6 ;  /* 0x0000000409067825 */ /* 0x002fe200078e0206 */
[----:B------:R-:W-:-:S05]  /*0650*/  MOV R9, UR20 ;  /* 0x0000001400097c02 */ /* 0x000fca0008000f00 */
[----:B------:R-:W-:Y:S02]  /*0660*/  IMAD.WIDE R8, R9, 0x4, R6 ;  /* 0x0000000409087825 */ /* 0x000fe400078e0206 */
[----:B0-----:R-:W4:Y:S02]  /*0670*/  LDG.E R6, desc[UR18][R6.64] ;  /* 0x0000001206067981 */ /* 0x001f24000c1e1900 */
[----:B---3--:R-:W-:Y:S01]  /*0680*/  IMAD.WIDE.U32 R4, R3, 0x4, R4 ;  /* 0x0000000403047825 */ /* 0x008fe200078e0004 */
[----:B------:R-:W-:Y:S01]  /*0690*/  IADD3.X R3, PT, PT, RZ, RZ, RZ, P0, !PT ;  /* 0x000000ffff037210 */ /* 0x000fe200007fe4ff */
[----:B------:R-:W3:Y:S01]  /*06a0*/  LDG.E R17, desc[UR18][R8.64] ;  /* 0x0000001208117981 */ /* 0x000ee2000c1e1900 */
[----:B--2---:R-:W-:-:S03]  /*06b0*/  LEA R2, P0, R10, UR6, 0x2 ;  /* 0x000000060a027c11 */ /* 0x004fc6000f8010ff */
[----:B------:R-:W4:Y:S01]  /*06c0*/  LDG.E R5, desc[UR18][R4.64] ;  /* 0x0000001204057981 */ /* 0x000f22000c1e1900 */
[----:B------:R-:W-:Y:S01]  /*06d0*/  LEA.HI.X R3, R10, UR7, R3, 0x2, P0 ;  /* 0x000000070a037c11 */ /* 0x000fe200080f1403 */
[----:B------:R-:W-:-:S04]  /*06e0*/  IMAD.WIDE R10, R11, 0x4, R8 ;  /* 0x000000040b0a7825 */ /* 0x000fc800078e0208 */
[----:B------:R-:W3:Y:S01]  /*06f0*/  LDG.E R16, desc[UR18][R2.64+0x4] ;  /* 0x0000041202107981 */ /* 0x000ee2000c1e1900 */
[----:B------:R-:W-:-:S03]  /*0700*/  IMAD.WIDE R14, R15, 0x4, R10 ;  /* 0x000000040f0e7825 */ /* 0x000fc600078e020a */
[----:B------:R-:W2:Y:S04]  /*0710*/  LDG.E R19, desc[UR18][R10.64] ;  /* 0x000000120a137981 */ /* 0x000ea8000c1e1900 */
[----:B------:R-:W2:Y:S04]  /*0720*/  LDG.E R18, desc[UR18][R2.64+0x8] ;  /* 0x0000081202127981 */ /* 0x000ea8000c1e1900 */
[----:B------:R-:W5:Y:S04]  /*0730*/  LDG.E R20, desc[UR18][R2.64+0xc] ;  /* 0x00000c1202147981 */ /* 0x000f68000c1e1900 */
[----:B------:R-:W5:Y:S01]  /*0740*/  LDG.E R14, desc[UR18][R14.64] ;  /* 0x000000120e0e7981 */ /* 0x000f62000c1e1900 */
[----:B------:R-:W-:Y:S01]  /*0750*/  UIADD3 UR4, UPT, UPT, UR4, 0x4, URZ ;  /* 0x0000000404047890 */ /* 0x000fe2000fffe0ff */
[----:B----4-:R-:W-:-:S04]  /*0760*/  FFMA R5, R5, R6, R12 ;  /* 0x0000000605057223 */ /* 0x010fc8000000000c */
[----:B---3--:R-:W-:-:S04]  /*0770*/  FFMA R5, R16, R17, R5 ;  /* 0x0000001110057223 */ /* 0x008fc80000000005 */
[----:B--2---:R-:W-:-:S04]  /*0780*/  FFMA R5, R18, R19, R5 ;  /* 0x0000001312057223 */ /* 0x004fc80000000005 */
[----:B-----5:R-:W-:-:S07]  /*0790*/  FFMA R12, R20, R14, R5 ;  /* 0x0000000e140c7223 */ /* 0x020fce0000000005 */
.L_x_35:
[----:B------:R-:W-:Y:S05]  /*07a0*/  BRA.U !UP1, `(.L_x_34) ;  /* 0x0000000109a87547 */ /* 0x000fea000b800000 */
[----:B------:R-:W-:Y:S01]  /*07b0*/  UISETP.NE.AND UP0, UPT, UR5, 0x1, UPT ;  /* 0x000000010500788c */ /* 0x000fe2000bf05270 */
[----:B------:R-:W-:Y:S01]  /*07c0*/  MOV R7, UR4 ;  /* 0x0000000400077c02 */ /* 0x000fe20008000f00 */
[----:B------:R-:W-:Y:S02]  /*07d0*/  ULOP3.LUT UR5, UR20, 0x1, URZ, 0xc0, !UPT ;  /* 0x0000000114057892 */ /* 0x000fe4000f8ec0ff */
[----:B------:R-:W-:Y:S02]  /*07e0*/  MOV R15, UR20 ;  /* 0x00000014000f7c02 */ /* 0x000fe40008000f00 */
[----:B------:R-:W-:Y:S01]  /*07f0*/  UISETP.NE.U32.AND UP1, UPT, UR5, 0x1, UPT ;  /* 0x000000010500788c */ /* 0x000fe2000bf25070 */
[----:B------:R-:W-:-:S04]  /*0800*/  PLOP3.LUT P1, PT, PT, PT, UP0, 0x80, 0x8 ;  /* 0x000000000008781c */ /* 0x000fc80003f2f008 */
[----:B------:R-:W1:Y:S01]  /*0810*/  @UP0 LDCU.128 UR8, c[0x0][0x390] ;  /* 0x00007200ff0807ac */ /* 0x000e620008000c00 */
[----:B------:R-:W-:Y:S01]  /*0820*/  PLOP3.LUT P0, PT, PT, PT, UP1, 0x80, 0x8 ;  /* 0x000000000008781c */ /* 0x000fe20003f0f018 */
[----:B------:R-:W2:Y:S04]  /*0830*/  @UP0 LDCU.64 UR6, c[0x0][0x390] ;  /* 0x00007200ff0607ac */ /* 0x000ea80008000a00 */
[----:B------:R-:W3:Y:S03]  /*0840*/  @!UP1 LDCU.128 UR12, c[0x0][0x390] ;  /* 0x00007200ff0c97ac */ /* 0x000ee60008000c00 */
[C---:B------:R-:W-:Y:S02]  /*0850*/  @P1 IADD3 R3, PT, PT, R13.reuse, UR4, RZ ;  /* 0x000000040d031c10 */ /* 0x040fe4000fffe0ff */
[----:B------:R-:W-:Y:S01]  /*0860*/  @P1 IADD3 R6, P2, PT, R13, UR4, RZ ;  /* 0x000000040d061c10 */ /* 0x000fe2000ff5e0ff */
[----:B------:R-:W-:Y:S01]  /*0870*/  @UP0 UIADD3 UR4, UPT, UPT, UR4, 0x2, URZ ;  /* 0x0000000204040890 */ /* 0x000fe2000fffe0ff */
[----:B-1----:R-:W-:Y:S01]  /*0880*/  MOV R11, UR9 ;  /* 0x00000009000b7c02 */ /* 0x002fe20008000f00 */
[----:B------:R-:W-:Y:S01]  /*0890*/  IMAD.U32 R10, RZ, RZ, UR8 ;  /* 0x00000008ff0a7e24 */ /* 0x000fe2000f8e00ff */
[----:B------:R-:W-:-:S02]  /*08a0*/  MOV R4, UR10 ;  /* 0x0000000a00047c02 */ /* 0x000fc40008000f00 */
[----:B------:R-:W-:Y:S01]  /*08b0*/  MOV R5, UR11 ;  /* 0x0000000b00057c02 */ /* 0x000fe20008000f00 */
[----:B------:R-:W-:-:S04]  /*08c0*/  @P1 IMAD.WIDE.U32 R10, R3, 0x4, R10 ;  /* 0x00000004030a1825 */ /* 0x000fc800078e000a */
[----:B------:R-:W-:Y:S01]  /*08d0*/  @P1 IMAD R3, R7, UR20, R0 ;  /* 0x0000001407031c24 */ /* 0x000fe2000f8e0200 */
[----:B------:R-:W-:Y:S01]  /*08e0*/  @P1 IADD3.X R7, PT, PT, RZ, RZ, RZ, P2, !PT ;  /* 0x000000ffff071210 */ /* 0x000fe200017fe4ff */
[----:B------:R-:W-:Y:S01]  /*08f0*/  IMAD.U32 R19, RZ, RZ, UR4 ;  /* 0x00000004ff137e24 */ /* 0x000fe2000f8e00ff */
[C---:B--2---:R-:W-:Y:S01]  /*0900*/  @P1 LEA R2, P2, R6.reuse, UR6, 0x2 ;  /* 0x0000000606021c11 */ /* 0x044fe2000f8410ff */
[----:B------:R-:W-:Y:S01]  /*0910*/  @P1 IMAD.WIDE R4, R3, 0x4, R4 ;  /* 0x0000000403041825 */ /* 0x000fe200078e0204 */
[----:B------:R-:W-:Y:S01]  /*0920*/  @!P0 IADD3 R17, PT, PT, R13, UR4, RZ ;  /* 0x000000040d118c10 */ /* 0x000fe2000fffe0ff */
[----:B0-----:R-:W2:Y:S01]  /*0930*/  @P1 LDG.E R11, desc[UR18][R10.64] ;  /* 0x000000120a0b1981 */ /* 0x001ea2000c1e1900 */
[----:B------:R-:W-:Y:S01]  /*0940*/  @P1 LEA.HI.X R3, R6, UR7, R7, 0x2, P2 ;  /* 0x0000000706031c11 */ /* 0x000fe200090f1407 */
[----:B------:R-:W-:Y:S01]  /*0950*/  @!P0 IMAD R19, R19, UR20, R0 ;  /* 0x0000001413138c24 */ /* 0x000fe2000f8e0200 */
[----:B---3--:R-:W-:Y:S01]  /*0960*/  MOV R6, UR12 ;  /* 0x0000000c00067c02 */ /* 0x008fe20008000f00 */
[----:B------:R-:W-:Y:S01]  /*0970*/  @P1 IMAD.WIDE R14, R15, 0x4, R4 ;  /* 0x000000040f0e1825 */ /* 0x000fe200078e0204 */
[----:B------:R-:W-:Y:S01]  /*0980*/  MOV R7, UR13 ;  /* 0x0000000d00077c02 */ /* 0x000fe20008000f00 */
[----:B------:R-:W2:Y:S01]  /*0990*/  @P1 LDG.E R4, desc[UR18][R4.64] ;  /* 0x0000001204041981 */ /* 0x000ea2000c1e1900 */
[----:B------:R-:W-:-:S02]  /*09a0*/  MOV R8, UR14 ;  /* 0x0000000e00087c02 */ /* 0x000fc40008000f00 */
[----:B------:R-:W-:Y:S01]  /*09b0*/  MOV R9, UR15 ;  /* 0x0000000f00097c02 */ /* 0x000fe20008000f00 */
[----:B------:R-:W-:Y:S01]  /*09c0*/  @!P0 IMAD.WIDE.U32 R6, R17, 0x4, R6 ;  /* 0x0000000411068825 */ /* 0x000fe200078e0006 */
[----:B------:R-:W3:Y:S03]  /*09d0*/  @P1 LDG.E R14, desc[UR18][R14.64] ;  /* 0x000000120e0e1981 */ /* 0x000ee6000c1e1900 */
[----:B------:R-:W-:Y:S01]  /*09e0*/  @!P0 IMAD.WIDE R8, R19, 0x4, R8 ;  /* 0x0000000413088825 */ /* 0x000fe200078e0208 */
[----:B------:R-:W3:Y:S04]  /*09f0*/  @P1 LDG.E R2, desc[UR18][R2.64+0x4] ;  /* 0x0000041202021981 */ /* 0x000ee8000c1e1900 */
[----:B------:R-:W4:Y:S04]  /*0a00*/  @!P0 LDG.E R7, desc[UR18][R6.64] ;  /* 0x0000001206078981 */ /* 0x000f28000c1e1900 */
[----:B------:R-:W4:Y:S01]  /*0a10*/  @!P0 LDG.E R8, desc[UR18][R8.64] ;  /* 0x0000001208088981 */ /* 0x000f22000c1e1900 */
[----:B--2---:R-:W-:-:S04]  /*0a20*/  @P1 FFMA R11, R11, R4, R12 ;  /* 0x000000040b0b1223 */ /* 0x004fc8000000000c */
[----:B---3--:R-:W-:-:S04]  /*0a30*/  @P1 FFMA R12, R2, R14, R11 ;  /* 0x0000000e020c1223 */ /* 0x008fc8000000000b */
[----:B----4-:R-:W-:-:S07]  /*0a40*/  @!P0 FFMA R12, R7, R8, R12 ;  /* 0x00000008070c8223 */ /* 0x010fce000000000c */
.L_x_34:
[----:B------:R-:W1:Y:S01]  /*0a50*/  LDC.64 R2, c[0x0][0x380] ;  /* 0x0000e000ff027b82 */ /* 0x000e620000000a00 */
[----:B------:R-:W-:-:S05]  /*0a60*/  IADD3 R13, PT, PT, R0, R13, RZ ;  /* 0x0000000d000d7210 */ /* 0x000fca0007ffe0ff */
[----:B-1----:R-:W-:-:S05]  /*0a70*/  IMAD.WIDE R2, R13, 0x4, R2 ;  /* 0x000000040d027825 */ /* 0x002fca00078e0202 */
[----:B0-----:R-:W-:Y:S01]  /*0a80*/  STG.E desc[UR18][R2.64], R12 ;  /* 0x0000000c02007986 */ /* 0x001fe2000c101912 */
[----:B------:R-:W-:Y:S05]  /*0a90*/  EXIT ;  /* 0x000000000000794d */ /* 0x000fea0003800000 */
.L_x_36:
        /* <DEDUP_REMOVED lines=14> */
.L_x_86:


//--------------------- .text._Z15cuda_cover_testPfi --------------------------
	.section	.text._Z15cuda_cover_testPfi,"ax",@progbits
	.align	128
        .global         _Z15cuda_cover_testPfi
        .type           _Z15cuda_cover_testPfi,@function
        .size           _Z15cuda_cover_testPfi,(.L_x_87 - _Z15cuda_cover_testPfi)
        .other          _Z15cuda_cover_testPfi,@"STO_CUDA_ENTRY STV_DEFAULT"
_Z15cuda_cover_testPfi:
.text._Z15cuda_cover_testPfi:
[----:B------:R-:W-:Y:S01]  /*0000*/  LDC R1, c[0x0][0x37c] ;  /* 0x0000df00ff017b82 */ /* 0x000fe20000000800 */
[----:B------:R-:W0:Y:S07]  /*0010*/  S2R R0, SR_TID.Y ;  /* 0x0000000000007919 */ /* 0x000e2e0000002200 */
[----:B------:R-:W0:Y:S01]  /*0020*/  LDC R7, c[0x0][0x364] ;  /* 0x0000d900ff077b82 */ /* 0x000e220000000800 */
[----:B------:R-:W1:Y:S01]  /*0030*/  LDCU UR8, c[0x0][0x388] ;  /* 0x00007100ff0877ac */ /* 0x000e620008000800 */
[----:B------:R-:W2:Y:S01]  /*0040*/  S2R R5, SR_TID.X ;  /* 0x0000000000057919 */ /* 0x000ea20000002100 */
[----:B------:R-:W3:Y:S05]  /*0050*/  LDCU.64 UR4, c[0x0][0x358] ;  /* 0x00006b00ff0477ac */ /* 0x000eea0008000a00 */
[----:B------:R-:W-:Y:S08]  /*0060*/  S2UR UR6, SR_CTAID.X ;  /* 0x00000000000679c3 */ /* 0x000ff00000002500 */
[----:B------:R-:W0:Y:S08]  /*0070*/  S2UR UR7, SR_CTAID.Y ;  /* 0x00000000000779c3 */ /* 0x000e300000002600 */
[----:B------:R-:W2:Y:S08]  /*0080*/  LDC R4, c[0x0][0x360] ;  /* 0x0000d800ff047b82 */ /* 0x000eb00000000800 */
[----:B------:R-:W4:Y:S01]  /*0090*/  LDC.64 R2, c[0x0][0x380] ;  /* 0x0000e000ff027b82 */ /* 0x000f220000000a00 */
[----:B0-----:R-:W-:-:S02]  /*00a0*/  IMAD R0, R7, UR7, R0 ;  /* 0x0000000707007c24 */ /* 0x001fc4000f8e0200 */
[----:B------:R-:W-:Y:S02]  /*00b0*/  HFMA2 R7, -RZ, RZ, 1.875, 0 ;  /* 0x3f800000ff077431 */ /* 0x000fe400000001ff */
[----:B--2---:R-:W-:-:S04]  /*00c0*/  IMAD R5, R4, UR6, R5 ;  /* 0x0000000604057c24 */ /* 0x004fc8000f8e0205 */
[----:B-1----:R-:W-:-:S04]  /*00d0*/  IMAD R5, R0, UR8, R5 ;  /* 0x0000000800057c24 */ /* 0x002fc8000f8e0205 */
[----:B----4-:R-:W-:-:S05]  /*00e0*/  IMAD.WIDE R2, R5, 0x4, R2 ;  /* 0x0000000405027825 */ /* 0x010fca00078e0202 */
[----:B---3--:R-:W-:Y:S01]  /*00f0*/  STG.E desc[UR4][R2.64], R7 ;  /* 0x0000000702007986 */ /* 0x008fe2000c101904 */
[----:B------:R-:W-:Y:S05]  /*0100*/  EXIT ;  /* 0x000000000000794d */ /* 0x000fea0003800000 */
.L_x_37:
        /* <DEDUP_REMOVED lines=15> */
.L_x_87:


//--------------------- .text._Z33linear_solve_Mat_clear_one_columnPdiiS_S_ --------------------------
	.section	.text._Z33linear_solve_Mat_clear_one_columnPdiiS_S_,"ax",@progbits
	.align	128
        .global         _Z33linear_solve_Mat_clear_one_columnPdiiS_S_
        .type           _Z33linear_solve_Mat_clear_one_columnPdiiS_S_,@function
        .size           _Z33linear_solve_Mat_clear_one_columnPdiiS_S_,(.L_x_79 - _Z33linear_solve_Mat_clear_one_columnPdiiS_S_)
        .other          _Z33linear_solve_Mat_clear_one_columnPdiiS_S_,@"STO_CUDA_ENTRY STV_DEFAULT"
_Z33linear_solve_Mat_clear_one_columnPdiiS_S_:
.text._Z33linear_solve_Mat_clear_one_columnPdiiS_S_:
[----:B------:R-:W-:Y:S01]  /*0000*/  LDC R1, c[0x0][0x37c] ;  /* 0x0000df00ff017b82 */ /* 0x000fe20000000800 */
[----:B------:R-:W0:Y:S07]  /*0010*/  S2R R9, SR_TID.X ;  /* 0x0000000000097919 */ /* 0x000e2e0000002100 */
[----:B------:R-:W1:Y:S01]  /*0020*/  LDC R3, c[0x0][0x364] ;  /* 0x0000d900ff037b82 */ /* 0x000e620000000800 */
[----:B------:R-:W2:Y:S01]  /*0030*/  LDCU.64 UR8, c[0x0][0x388] ;  /* 0x00007100ff0877ac */ /* 0x000ea20008000a00 */
[----:B------:R-:W1:Y:S06]  /*0040*/  S2R R0, SR_TID.Y ;  /* 0x0000000000007919 */ /* 0x000e6c0000002200 */
[----:B------:R-:W0:Y:S08]  /*0050*/  S2UR UR5, SR_CTAID.X ;  /* 0x00000000000579c3 */ /* 0x000e300000002500 */
[----:B------:R-:W0:Y:S01]  /*0060*/  LDC R2, c[0x0][0x360] ;  /* 0x0000d800ff027b82 */ /* 0x000e220000000800 */
[----:B--2---:R-:W-:-:S07]  /*0070*/  UIADD3 UR4, UPT, UPT, UR9, UR8, URZ ;  /* 0x0000000809047290 */ /* 0x004fce000fffe0ff */
[----:B------:R-:W1:Y:S01]  /*0080*/  S2UR UR6, SR_CTAID.Y ;  /* 0x00000000000679c3 */ /* 0x000e620000002600 */
[----:B0-----:R-:W-:-:S05]  /*0090*/  IMAD R9, R2, UR5, R9 ;  /* 0x0000000502097c24 */ /* 0x001fca000f8e0209 */
[----:B------:R-:W-:Y:S01]  /*00a0*/  ISETP.GE.AND P0, PT, R9, UR4, PT ;  /* 0x0000000409007c0c */ /* 0x000fe2000bf06270 */
[----:B-1----:R-:W-:-:S05]  /*00b0*/  IMAD R0, R3, UR6, R0 ;  /* 0x0000000603007c24 */ /* 0x002fca000f8e0200 */
[----:B------:R-:W-:-:S13]  /*00c0*/  ISETP.GE.OR P0, PT, R0, UR8, P0 ;  /* 0x0000000800007c0c */ /* 0x000fda0008706670 */
[----:B------:R-:W-:Y:S05]  /*00d0*/  @P0 EXIT ;  /* 0x000000000000094d */ /* 0x000fea0003800000 */
[----:B------:R-:W-:Y:S01]  /*00e0*/  ISETP.GE.AND P0, PT, R9, UR8, PT ;  /* 0x0000000809007c0c */ /* 0x000fe2000bf06270 */
[----:B------:R-:W0:-:S12]  /*00f0*/  LDCU.64 UR4, c[0x0][0x358] ;  /* 0x00006b00ff0477ac */ /* 0x000e180008000a00 */
[----:B------:R-:W-:Y:S05]  /*0100*/  @P0 BRA `(.L_x_38) ;  /* 0x00000000001c0947 */ /* 0x000fea0003800000 */
[----:B------:R-:W-:-:S13]  /*0110*/  ISETP.NE.AND P0, PT, R9, R0, PT ;  /* 0x000000000900720c */ /* 0x000fda0003f05270 */
[----:B0-----:R-:W-:Y:S05]  /*0120*/  @!P0 EXIT ;  /* 0x000000000000894d */ /* 0x001fea0003800000 */
[----:B------:R-:W0:Y:S01]  /*0130*/  LDC.64 R2, c[0x0][0x390] ;  /* 0x0000e400ff027b82 */ /* 0x000e220000000a00 */
[----:B------:R-:W-:-:S04]  /*0140*/  IMAD R9, R0, UR8, R9 ;  /* 0x0000000800097c24 */ /* 0x000fc8000f8e0209 */
[----:B0-----:R-:W-:-:S05]  /*0150*/  IMAD.WIDE R2, R9, 0x8, R2 ;  /* 0x0000000809027825 */ /* 0x001fca00078e0202 */
[----:B------:R-:W-:Y:S01]  /*0160*/  STG.E.64 desc[UR4][R2.64], RZ ;  /* 0x000000ff02007986 */ /* 0x000fe2000c101b04 */
[----:B------:R-:W-:Y:S05]  /*0170*/  EXIT ;  /* 0x000000000000794d */ /* 0x000fea0003800000 */
.L_x_38:
[----:B------:R-:W1:Y:S01]  /*0180*/  LDC.64 R4, c[0x0][0x390] ;  /* 0x0000e400ff047b82 */ /* 0x000e620000000a00 */
[----:B------:R-:W-:-:S07]  /*0190*/  IMAD R3, R0, UR8, R0 ;  /* 0x0000000800037c24 */ /* 0x000fce000f8e0200 */
[----:B------:R-:W2:Y:S01]  /*01a0*/  LDC.64 R6, c[0x0][0x398] ;  /* 0x0000e600ff067b82 */ /* 0x000ea20000000a00 */
[----:B-1----:R-:W-:-:S06]  /*01b0*/  IMAD.WIDE.U32 R4, R3, 0x8, R4 ;  /* 0x0000000803047825 */ /* 0x002fcc00078e0004 */
[----:B0-----:R-:W3:Y:S01]  /*01c0*/  LDG.E.64 R4, desc[UR4][R4.64] ;  /* 0x0000000404047981 */ /* 0x001ee2000c1e1b00 */
[----:B------:R-:W-:-:S04]  /*01d0*/  VIADD R9, R9, -UR8 ;  /* 0x8000000809097c36 */ /* 0x000fc80008000000 */
[----:B------:R-:W-:-:S04]  /*01e0*/  IMAD R0, R0, UR9, R9 ;  /* 0x0000000900007c24 */ /* 0x000fc8000f8e0209 */
[----:B--2---:R-:W-:-:S06]  /*01f0*/  IMAD.WIDE R6, R0, 0x8, R6 ;  /* 0x0000000800067825 */ /* 0x004fcc00078e0206 */
[----:B------:R-:W2:Y:S01]  /*0200*/  LDG.E.64 R6, desc[UR4][R6.64] ;  /* 0x0000000406067981 */ /* 0x000ea2000c1e1b00 */
[----:B------:R-:W-:Y:S01]  /*0210*/  IMAD.MOV.U32 R2, RZ, RZ, 0x1 ;  /* 0x00000001ff027424 */ /* 0x000fe200078e00ff */
[----:B------:R-:W-:Y:S01]  /*0220*/  BSSY.RECONVERGENT B0, `(.L_x_39) ;  /* 0x0000010000007945 */ /* 0x000fe20003800200 */
[----:B---3--:R-:W0:Y:S01]  /*0230*/  MUFU.RCP64H R3, R5 ;  /* 0x0000000500037308 */ /* 0x008e220000001800 */
[----:B--2---:R-:W-:-:S03]  /*0240*/  FSETP.GEU.AND P1, PT, |R7|, 6.5827683646048100446e-37, PT ;  /* 0x036000000700780b */ /* 0x004fc60003f2e200 */
        /* <DEDUP_REMOVED lines=11> */
[----:B------:R-:W-:-:S07]  /*0300*/  MOV R10, 0x320 ;  /* 0x00000320000a7802 */ /* 0x000fce0000000f00 */
[----:B------:R-:W-:Y:S05]  /*0310*/  CALL.REL.NOINC `($__internal_1_$__cuda_sm20_div_rn_f64_full) ;  /* 0x0000000000147944 */ /* 0x000fea0003c00000 */
.L_x_40:
[----:B------:R-:W-:Y:S05]  /*0320*/  BSYNC.RECONVERGENT B0 ;  /* 0x0000000000007941 */ /* 0x000fea0003800200 */
.L_x_39:
[----:B------:R-:W0:Y:S02]  /*0330*/  LDC.64 R4, c[0x0][0x380] ;  /* 0x0000e000ff047b82 */ /* 0x000e240000000a00 */
[----:B0-----:R-:W-:-:S05]  /*0340*/  IMAD.WIDE R4, R0, 0x8, R4 ;  /* 0x0000000800047825 */ /* 0x001fca00078e0204 */
[----:B------:R-:W-:Y:S01]  /*0350*/  STG.E.64 desc[UR4][R4.64], R2 ;  /* 0x0000000204007986 */ /* 0x000fe2000c101b04 */
[----:B------:R-:W-:Y:S05]  /*0360*/  EXIT ;  /* 0x000000000000794d */ /* 0x000fea0003800000 */
        .weak           $__internal_1_$__cuda_sm20_div_rn_f64_full
        .type           $__internal_1_$__cuda_sm20_div_rn_f64_full,@function
        .size           $__internal_1_$__cuda_sm20_div_rn_f64_full,(.L_x_79 - $__internal_1_$__cuda_sm20_div_rn_f64_full)
$__internal_1_$__cuda_sm20_div_rn_f64_full:
[C---:B------:R-:W-:Y:S01]  /*0370*/  FSETP.GEU.AND P0, PT, |R5|.reuse, 1.469367938527859385e-39, PT ;  /* 0x001000000500780b */ /* 0x040fe20003f0e200 */
[----:B------:R-:W-:Y:S01]  /*0380*/  IMAD.MOV.U32 R16, RZ, RZ, 0x1 ;  /* 0x00000001ff107424 */ /* 0x000fe200078e00ff */
[----:B------:R-:W-:Y:S01]  /*0390*/  LOP3.LUT R2, R5, 0x800fffff, RZ, 0xc0, !PT ;  /* 0x800fffff05027812 */ /* 0x000fe200078ec0ff */
[----:B------:R-:W-:Y:S01]  /*03a0*/  BSSY.RECONVERGENT B1, `(.L_x_41) ;  /* 0x0000055000017945 */ /* 0x000fe20003800200 */
[C---:B------:R-:W-:Y:S02]  /*03b0*/  FSETP.GEU.AND P2, PT, |R7|.reuse, 1.469367938527859385e-39, PT ;  /* 0x001000000700780b */ /* 0x040fe40003f4e200 */
[----:B------:R-:W-:Y:S01]  /*03c0*/  LOP3.LUT R3, R2, 0x3ff00000, RZ, 0xfc, !PT ;  /* 0x3ff0000002037812 */ /* 0x000fe200078efcff */
[----:B------:R-:W-:Y:S01]  /*03d0*/  IMAD.MOV.U32 R2, RZ, RZ, R4 ;  /* 0x000000ffff027224 */ /* 0x000fe200078e0004 */
[----:B------:R-:W-:Y:S02]  /*03e0*/  LOP3.LUT R11, R7, 0x7ff00000, RZ, 0xc0, !PT ;  /* 0x7ff00000070b7812 */ /* 0x000fe400078ec0ff */
[----:B------:R-:W-:-:S03]  /*03f0*/  LOP3.LUT R14, R5, 0x7ff00000, RZ, 0xc0, !PT ;  /* 0x7ff00000050e7812 */ /* 0x000fc600078ec0ff */
[----:B------:R-:W-:Y:S01]  /*0400*/  @!P0 DMUL R2, R4, 8.98846567431157953865e+307 ;  /* 0x7fe0000004028828 */ /* 0x000fe20000000000 */
[----:B------:R-:W-:-:S03]  /*0410*/  ISETP.GE.U32.AND P1, PT, R11, R14, PT ;  /* 0x0000000e0b00720c */ /* 0x000fc60003f26070 */
[----:B------:R-:W-:Y:S01]  /*0420*/  @!P2 LOP3.LUT R12, R5, 0x7ff00000, RZ, 0xc0, !PT ;  /* 0x7ff00000050ca812 */ /* 0x000fe200078ec0ff */
[----:B------:R-:W-:Y:S01]  /*0430*/  @!P2 IMAD.MOV.U32 R18, RZ, RZ, RZ ;  /* 0x000000ffff12a224 */ /* 0x000fe200078e00ff */
[----:B------:R-:W0:Y:S02]  /*0440*/  MUFU.RCP64H R17, R3 ;  /* 0x0000000300117308 */ /* 0x000e240000001800 */
[----:B------:R-:W-:Y:S01]  /*0450*/  @!P2 ISETP.GE.U32.AND P3, PT, R11, R12, PT ;  /* 0x0000000c0b00a20c */ /* 0x000fe20003f66070 */
[----:B------:R-:W-:-:S05]  /*0460*/  IMAD.MOV.U32 R12, RZ, RZ, 0x1ca00000 ;  /* 0x1ca00000ff0c7424 */ /* 0x000fca00078e00ff */
[----:B------:R-:W-:-:S04]  /*0470*/  @!P2 SEL R13, R12, 0x63400000, !P3 ;  /* 0x634000000c0da807 */ /* 0x000fc80005800000 */
[----:B------:R-:W-:-:S04]  /*0480*/  @!P2 LOP3.LUT R13, R13, 0x80000000, R7, 0xf8, !PT ;  /* 0x800000000d0da812 */ /* 0x000fc800078ef807 */
[----:B------:R-:W-:Y:S01]  /*0490*/  @!P2 LOP3.LUT R19, R13, 0x100000, RZ, 0xfc, !PT ;  /* 0x001000000d13a812 */ /* 0x000fe200078efcff */
[----:B0-----:R-:W-:-:S08]  /*04a0*/  DFMA R8, R16, -R2, 1 ;  /* 0x3ff000001008742b */ /* 0x001fd00000000802 */
[----:B------:R-:W-:-:S08]  /*04b0*/  DFMA R8, R8, R8, R8 ;  /* 0x000000080808722b */ /* 0x000fd00000000008 */
[----:B------:R-:W-:Y:S01]  /*04c0*/  DFMA R16, R16, R8, R16 ;  /* 0x000000081010722b */ /* 0x000fe20000000010 */
[----:B------:R-:W-:Y:S01]  /*04d0*/  SEL R9, R12, 0x63400000, !P1 ;  /* 0x634000000c097807 */ /* 0x000fe20004800000 */
[----:B------:R-:W-:-:S03]  /*04e0*/  IMAD.MOV.U32 R8, RZ, RZ, R6 ;  /* 0x000000ffff087224 */ /* 0x000fc600078e0006 */
[----:B------:R-:W-:-:S03]  /*04f0*/  LOP3.LUT R9, R9, 0x800fffff, R7, 0xf8, !PT ;  /* 0x800fffff09097812 */ /* 0x000fc600078ef807 */
[----:B------:R-:W-:-:S03]  /*0500*/  DFMA R20, R16, -R2, 1 ;  /* 0x3ff000001014742b */ /* 0x000fc60000000802 */
[----:B------:R-:W-:-:S05]  /*0510*/  @!P2 DFMA R8, R8, 2, -R18 ;  /* 0x400000000808a82b */ /* 0x000fca0000000812 */
[----:B------:R-:W-:Y:S01]  /*0520*/  DFMA R16, R16, R20, R16 ;  /* 0x000000141010722b */ /* 0x000fe20000000010 */
[----:B------:R-:W-:Y:S02]  /*0530*/  IMAD.MOV.U32 R21, RZ, RZ, R11 ;  /* 0x000000ffff157224 */ /* 0x000fe400078e000b */
[----:B------:R-:W-:Y:S01]  /*0540*/  IMAD.MOV.U32 R20, RZ, RZ, R14 ;  /* 0x000000ffff147224 */ /* 0x000fe200078e000e */
[----:B------:R-:W-:Y:S02]  /*0550*/  @!P0 LOP3.LUT R20, R3, 0x7ff00000, RZ, 0xc0, !PT ;  /* 0x7ff0000003148812 */ /* 0x000fe400078ec0ff */
[----:B------:R-:W-:Y:S02]  /*0560*/  @!P2 LOP3.LUT R21, R9, 0x7ff00000, RZ, 0xc0, !PT ;  /* 0x7ff000000915a812 */ /* 0x000fe400078ec0ff */
[----:B------:R-:W-:Y:S01]  /*0570*/  DMUL R18, R16, R8 ;  /* 0x0000000810127228 */ /* 0x000fe20000000000 */
[----:B------:R-:W-:Y:S02]  /*0580*/  VIADD R22, R20, 0xffffffff ;  /* 0xffffffff14167836 */ /* 0x000fe40000000000 */
[----:B------:R-:W-:-:S05]  /*0590*/  VIADD R13, R21, 0xffffffff ;  /* 0xffffffff150d7836 */ /* 0x000fca0000000000 */
[----:B------:R-:W-:Y:S01]  /*05a0*/  DFMA R14, R18, -R2, R8 ;  /* 0x80000002120e722b */ /* 0x000fe20000000008 */
[----:B------:R-:W-:-:S04]  /*05b0*/  ISETP.GT.U32.AND P0, PT, R13, 0x7feffffe, PT ;  /* 0x7feffffe0d00780c */ /* 0x000fc80003f04070 */
[----:B------:R-:W-:-:S03]  /*05c0*/  ISETP.GT.U32.OR P0, PT, R22, 0x7feffffe, P0 ;  /* 0x7feffffe1600780c */ /* 0x000fc60000704470 */
[----:B------:R-:W-:-:S10]  /*05d0*/  DFMA R14, R16, R14, R18 ;  /* 0x0000000e100e722b */ /* 0x000fd40000000012 */
[----:B------:R-:W-:Y:S05]  /*05e0*/  @P0 BRA `(.L_x_42) ;  /* 0x00000000006c0947 */ /* 0x000fea0003800000 */
[----:B------:R-:W-:-:S04]  /*05f0*/  LOP3.LUT R16, R5, 0x7ff00000, RZ, 0xc0, !PT ;  /* 0x7ff0000005107812 */ /* 0x000fc800078ec0ff */
[CC--:B------:R-:W-:Y:S02]  /*0600*/  VIADDMNMX R6, R11.reuse, -R16.reuse, 0xb9600000, !PT ;  /* 0xb96000000b067446 */ /* 0x0c0fe40007800910 */
[----:B------:R-:W-:Y:S02]  /*0610*/  ISETP.GE.U32.AND P0, PT, R11, R16, PT ;  /* 0x000000100b00720c */ /* 0x000fe40003f06070 */
[----:B------:R-:W-:Y:S02]  /*0620*/  VIMNMX R6, PT, PT, R6, 0x46a00000, PT ;  /* 0x46a0000006067848 */ /* 0x000fe40003fe0100 */
[----:B------:R-:W-:-:S05]  /*0630*/  SEL R11, R12, 0x63400000, !P0 ;  /* 0x634000000c0b7807 */ /* 0x000fca0004000000 */
[----:B------:R-:W-:Y:S02]  /*0640*/  IMAD.IADD R11, R6, 0x1, -R11 ;  /* 0x00000001060b7824 */ /* 0x000fe400078e0a0b */
[----:B------:R-:W-:Y:S02]  /*0650*/  IMAD.MOV.U32 R6, RZ, RZ, RZ ;  /* 0x000000ffff067224 */ /* 0x000fe400078e00ff */
[----:B------:R-:W-:-:S06]  /*0660*/  VIADD R7, R11, 0x7fe00000 ;  /* 0x7fe000000b077836 */ /* 0x000fcc0000000000 */
        /* <DEDUP_REMOVED lines=9> */
[----:B------:R-:W-:Y:S01]  /*0700*/  IMAD.MOV R3, RZ, RZ, -R11 ;  /* 0x000000ffff037224 */ /* 0x000fe200078e0a0b */
[----:B------:R-:W-:Y:S01]  /*0710*/  DMUL.RP R6, R14, R6 ;  /* 0x000000060e067228 */ /* 0x000fe20000008000 */
[----:B------:R-:W-:Y:S01]  /*0720*/  IMAD.MOV.U32 R2, RZ, RZ, RZ ;  /* 0x000000ffff027224 */ /* 0x000fe200078e00ff */
[----:B------:R-:W-:-:S05]  /*0730*/  IADD3 R11, PT, PT, -R11, -0x43300000, RZ ;  /* 0xbcd000000b0b7810 */ /* 0x000fca0007ffe1ff */
[----:B------:R-:W-:-:S03]  /*0740*/  DFMA R2, R12, -R2, R14 ;  /* 0x800000020c02722b */ /* 0x000fc6000000000e */
[----:B------:R-:W-:-:S07]  /*0750*/  LOP3.LUT R5, R7, R5, RZ, 0x3c, !PT ;  /* 0x0000000507057212 */ /* 0x000fce00078e3cff */
[----:B------:R-:W-:-:S04]  /*0760*/  FSETP.NEU.AND P0, PT, |R3|, R11, PT ;  /* 0x0000000b0300720b */ /* 0x000fc80003f0d200 */
[----:B------:R-:W-:Y:S02]  /*0770*/  FSEL R12, R6, R12, !P0 ;  /* 0x0000000c060c7208 */ /* 0x000fe40004000000 */
[----:B------:R-:W-:Y:S01]  /*0780*/  FSEL R13, R5, R13, !P0 ;  /* 0x0000000d050d7208 */ /* 0x000fe20004000000 */
[----:B------:R-:W-:Y:S06]  /*0790*/  BRA `(.L_x_43) ;  /* 0x0000000000547947 */ /* 0x000fec0003800000 */
.L_x_42:
[----:B------:R-:W-:-:S14]  /*07a0*/  DSETP.NAN.AND P0, PT, R6, R6, PT ;  /* 0x000000060600722a */ /* 0x000fdc0003f08000 */
[----:B------:R-:W-:Y:S05]  /*07b0*/  @P0 BRA `(.L_x_44) ;  /* 0x0000000000440947 */ /* 0x000fea0003800000 */
[----:B------:R-:W-:-:S14]  /*07c0*/  DSETP.NAN.AND P0, PT, R4, R4, PT ;  /* 0x000000040400722a */ /* 0x000fdc0003f08000 */
[----:B------:R-:W-:Y:S05]  /*07d0*/  @P0 BRA `(.L_x_45) ;  /* 0x0000000000300947 */ /* 0x000fea0003800000 */
[----:B------:R-:W-:Y:S01]  /*07e0*/  ISETP.NE.AND P0, PT, R21, R20, PT ;  /* 0x000000141500720c */ /* 0x000fe20003f05270 */
[----:B------:R-:W-:Y:S02]  /*07f0*/  IMAD.MOV.U32 R12, RZ, RZ, 0x0 ;  /* 0x00000000ff0c7424 */ /* 0x000fe400078e00ff */
[----:B------:R-:W-:-:S10]  /*0800*/  IMAD.MOV.U32 R13, RZ, RZ, -0x80000 ;  /* 0xfff80000ff0d7424 */ /* 0x000fd400078e00ff */
[----:B------:R-:W-:Y:S05]  /*0810*/  @!P0 BRA `(.L_x_43) ;  /* 0x0000000000348947 */ /* 0x000fea0003800000 */
[----:B------:R-:W-:Y:S02]  /*0820*/  ISETP.NE.AND P0, PT, R21, 0x7ff00000, PT ;  /* 0x7ff000001500780c */ /* 0x000fe40003f05270 */
[----:B------:R-:W-:Y:S02]  /*0830*/  LOP3.LUT R13, R7, 0x80000000, R5, 0x48, !PT ;  /* 0x80000000070d7812 */ /* 0x000fe400078e4805 */
[----:B------:R-:W-:-:S13]  /*0840*/  ISETP.EQ.OR P0, PT, R20, RZ, !P0 ;  /* 0x000000ff1400720c */ /* 0x000fda0004702670 */
[----:B------:R-:W-:Y:S01]  /*0850*/  @P0 LOP3.LUT R2, R13, 0x7ff00000, RZ, 0xfc, !PT ;  /* 0x7ff000000d020812 */ /* 0x000fe200078efcff */
[----:B------:R-:W-:Y:S02]  /*0860*/  @!P0 IMAD.MOV.U32 R12, RZ, RZ, RZ ;  /* 0x000000ffff0c8224 */ /* 0x000fe400078e00ff */
[----:B------:R-:W-:Y:S02]  /*0870*/  @P0 IMAD.MOV.U32 R12, RZ, RZ, RZ ;  /* 0x000000ffff0c0224 */ /* 0x000fe400078e00ff */
[----:B------:R-:W-:Y:S01]  /*0880*/  @P0 IMAD.MOV.U32 R13, RZ, RZ, R2 ;  /* 0x000000ffff0d0224 */ /* 0x000fe200078e0002 */
[----:B------:R-:W-:Y:S06]  /*0890*/  BRA `(.L_x_43) ;  /* 0x0000000000147947 */ /* 0x000fec0003800000 */
.L_x_45:
[----:B------:R-:W-:Y:S01]  /*08a0*/  LOP3.LUT R13, R5, 0x80000, RZ, 0xfc, !PT ;  /* 0x00080000050d7812 */ /* 0x000fe200078efcff */
[----:B------:R-:W-:Y:S01]  /*08b0*/  IMAD.MOV.U32 R12, RZ, RZ, R4 ;  /* 0x000000ffff0c7224 */ /* 0x000fe200078e0004 */
[----:B------:R-:W-:Y:S06]  /*08c0*/  BRA `(.L_x_43) ;  /* 0x0000000000087947 */ /* 0x000fec0003800000 */
.L_x_44:
[----:B------:R-:W-:Y:S01]  /*08d0*/  LOP3.LUT R13, R7, 0x80000, RZ, 0xfc, !PT ;  /* 0x00080000070d7812 */ /* 0x000fe200078efcff */
[----:B------:R-:W-:-:S07]  /*08e0*/  IMAD.MOV.U32 R12, RZ, RZ, R6 ;  /* 0x000000ffff0c7224 */ /* 0x000fce00078e0006 */
.L_x_43:
[----:B------:R-:W-:Y:S05]  /*08f0*/  BSYNC.RECONVERGENT B1 ;  /* 0x0000000000017941 */ /* 0x000fea0003800200 */
.L_x_41:
[----:B------:R-:W-:Y:S02]  /*0900*/  IMAD.MOV.U32 R11, RZ, RZ, 0x0 ;  /* 0x00000000ff0b7424 */ /* 0x000fe400078e00ff */
[----:B------:R-:W-:Y:S02]  /*0910*/  IMAD.MOV.U32 R2, RZ, RZ, R12 ;  /* 0x000000ffff027224 */ /* 0x000fe400078e000c */
[----:B------:R-:W-:Y:S01]  /*0920*/  IMAD.MOV.U32 R3, RZ, RZ, R13 ;  /* 0x000000ffff037224 */ /* 0x000fe200078e000d */
[----:B------:R-:W-:Y:S06]  /*0930*/  RET.REL.NODEC R10 `(_Z33linear_solve_Mat_clear_one_columnPdiiS_S_) ;  /* 0xfffffff40ab07950 */ /* 0x000fec0003c3ffff */
.L_x_46:
        /* <DEDUP_REMOVED lines=12> */
.L_x_79:


//--------------------- .text._Z27linear_solve_Mat_one_columniiiPdS_ --------------------------
	.section	.text._Z27linear_solve_Mat_one_columniiiPdS_,"ax",@progbits
	.align	128
        .global         _Z27linear_solve_Mat_one_columniiiPdS_
        .type           _Z27linear_solve_Mat_one_columniiiPdS_,@function
        .size           _Z27linear_solve_Mat_one_columniiiPdS_,(.L_x_80 - _Z27linear_solve_Mat_one_columniiiPdS_)
        .other          _Z27linear_solve_Mat_one_columniiiPdS_,@"STO_CUDA_ENTRY STV_DEFAULT"
_Z27linear_solve_Mat_one_columniiiPdS_:
.text._Z27linear_solve_Mat_one_columniiiPdS_:
[----:B------:R-:W-:Y:S01]  /*0000*/  LDC R1, c[0x0][0x37c] ;  /* 0x0000df00ff017b82 */ /* 0x000fe20000000800 */
[----:B------:R-:W0:Y:S07]  /*0010*/  S2R R10, SR_TID.X ;  /* 0x00000000000a7919 */ /* 0x000e2e0000002100 */
[----:B------:R-:W1:Y:S01]  /*0020*/  LDC R5, c[0x0][0x364] ;  /* 0x0000d900ff057b82 */ /* 0x000e620000000800 */
[----:B------:R-:W2:Y:S01]  /*0030*/  LDCU UR6, c[0x0][0x388] ;  /* 0x00007100ff0677ac */ /* 0x000ea20008000800 */
[----:B------:R-:W1:Y:S06]  /*0040*/  S2R R0, SR_TID.Y ;  /* 0x0000000000007919 */ /* 0x000e6c0000002200 */
[----:B------:R-:W0:Y:S08]  /*0050*/  S2UR UR4, SR_CTAID.X ;  /* 0x00000000000479c3 */ /* 0x000e300000002500 */
[----:B------:R-:W0:Y:S08]  /*0060*/  LDC R3, c[0x0][0x360] ;  /* 0x0000d800ff037b82 */ /* 0x000e300000000800 */
[----:B------:R-:W2:Y:S08]  /*0070*/  LDC.64 R6, c[0x0][0x380] ;  /* 0x0000e000ff067b82 */ /* 0x000eb00000000a00 */
[----:B------:R-:W1:Y:S01]  /*0080*/  S2UR UR5, SR_CTAID.Y ;  /* 0x00000000000579c3 */ /* 0x000e620000002600 */
[----:B0-----:R-:W-:-:S02]  /*0090*/  IMAD R10, R3, UR4, R10 ;  /* 0x00000004030a7c24 */ /* 0x001fc4000f8e020a */
[----:B--2---:R-:W-:-:S05]  /*00a0*/  VIADD R3, R7, UR6 ;  /* 0x0000000607037c36 */ /* 0x004fca0008000000 */
[----:B------:R-:W-:Y:S01]  /*00b0*/  ISETP.GE.AND P0, PT, R10, R3, PT ;  /* 0x000000030a00720c */ /* 0x000fe20003f06270 */
[----:B-1----:R-:W-:-:S05]  /*00c0*/  IMAD R0, R5, UR5, R0 ;  /* 0x0000000505007c24 */ /* 0x002fca000f8e0200 */
[----:B------:R-:W-:-:S04]  /*00d0*/  ISETP.GE.OR P0, PT, R0, R7, P0 ;  /* 0x000000070000720c */ /* 0x000fc80000706670 */
[----:B------:R-:W-:-:S04]  /*00e0*/  ISETP.EQ.OR P0, PT, R0, R6, P0 ;  /* 0x000000060000720c */ /* 0x000fc80000702670 */
[----:B------:R-:W-:-:S13]  /*00f0*/  ISETP.LE.OR P0, PT, R10, R6, P0 ;  /* 0x000000060a00720c */ /* 0x000fda0000703670 */
[----:B------:R-:W-:Y:S05]  /*0100*/  @P0 EXIT ;  /* 0x000000000000094d */ /* 0x000fea0003800000 */
[----:B------:R-:W-:Y:S01]  /*0110*/  ISETP.GE.AND P0, PT, R10, R7, PT ;  /* 0x000000070a00720c */ /* 0x000fe20003f06270 */
[----:B------:R-:W0:-:S12]  /*0120*/  LDCU.64 UR4, c[0x0][0x358] ;  /* 0x00006b00ff0477ac */ /* 0x000e180008000a00 */
[----:B------:R-:W-:Y:S05]  /*0130*/  @!P0 BRA `(.L_x_47) ;  /* 0x0000000000a48947 */ /* 0x000fea0003800000 */
[----:B------:R-:W1:Y:S01]  /*0140*/  LDC.64 R2, c[0x0][0x390] ;  /* 0x0000e400ff027b82 */ /* 0x000e620000000a00 */
[----:B------:R-:W-:-:S07]  /*0150*/  IMAD R5, R7, R6, R6 ;  /* 0x0000000607057224 */ /* 0x000fce00078e0206 */
[----:B------:R-:W2:Y:S01]  /*0160*/  LDC.64 R16, c[0x0][0x398] ;  /* 0x0000e600ff107b82 */ /* 0x000ea20000000a00 */
[----:B-1----:R-:W-:-:S06]  /*0170*/  IMAD.WIDE R4, R5, 0x8, R2 ;  /* 0x0000000805047825 */ /* 0x002fcc00078e0202 */
[----:B0-----:R-:W3:Y:S01]  /*0180*/  LDG.E.64 R4, desc[UR4][R4.64] ;  /* 0x0000000404047981 */ /* 0x001ee2000c1e1b00 */
[----:B------:R-:W-:Y:S02]  /*0190*/  IMAD.IADD R9, R10, 0x1, -R7 ;  /* 0x000000010a097824 */ /* 0x000fe400078e0a07 */
[----:B------:R-:W-:Y:S02]  /*01a0*/  IMAD R11, R0, R7, R6 ;  /* 0x00000007000b7224 */ /* 0x000fe400078e0206 */
[----:B------:R-:W-:Y:S02]  /*01b0*/  IMAD R7, R6, UR6, R9 ;  /* 0x0000000606077c24 */ /* 0x000fe4000f8e0209 */
[----:B------:R-:W-:-:S04]  /*01c0*/  IMAD.WIDE R2, R11, 0x8, R2 ;  /* 0x000000080b027825 */ /* 0x000fc800078e0202 */
[----:B--2---:R-:W-:Y:S02]  /*01d0*/  IMAD.WIDE R6, R7, 0x8, R16 ;  /* 0x0000000807067825 */ /* 0x004fe400078e0210 */
[----:B------:R-:W2:Y:S04]  /*01e0*/  LDG.E.64 R2, desc[UR4][R2.64] ;  /* 0x0000000402027981 */ /* 0x000ea8000c1e1b00 */
[----:B------:R-:W2:Y:S01]  /*01f0*/  LDG.E.64 R6, desc[UR4][R6.64] ;  /* 0x0000000406067981 */ /* 0x000ea2000c1e1b00 */
[----:B------:R-:W-:-:S04]  /*0200*/  IMAD R9, R0, UR6, R9 ;  /* 0x0000000600097c24 */ /* 0x000fc8000f8e0209 */
[----:B------:R-:W-:-:S05]  /*0210*/  IMAD.WIDE R16, R9, 0x8, R16 ;  /* 0x0000000809107825 */ /* 0x000fca00078e0210 */
[----:B------:R0:W5:Y:S01]  /*0220*/  LDG.E.64 R18, desc[UR4][R16.64] ;  /* 0x0000000410127981 */ /* 0x000162000c1e1b00 */
[----:B------:R-:W-:Y:S01]  /*0230*/  IMAD.MOV.U32 R8, RZ, RZ, 0x1 ;  /* 0x00000001ff087424 */ /* 0x000fe200078e00ff */
[----:B------:R-:W-:Y:S01]  /*0240*/  BSSY.RECONVERGENT B0, `(.L_x_48) ;  /* 0x0000015000007945 */ /* 0x000fe20003800200 */
[----:B---3--:R-:W1:Y:S04]  /*0250*/  MUFU.RCP64H R9, R5 ;  /* 0x0000000500097308 */ /* 0x008e680000001800 */
[----:B-1----:R-:W-:-:S08]  /*0260*/  DFMA R10, -R4, R8, 1 ;  /* 0x3ff00000040a742b */ /* 0x002fd00000000108 */
[----:B------:R-:W-:-:S08]  /*0270*/  DFMA R10, R10, R10, R10 ;  /* 0x0000000a0a0a722b */ /* 0x000fd0000000000a */
[----:B------:R-:W-:Y:S02]  /*0280*/  DFMA R10, R8, R10, R8 ;  /* 0x0000000a080a722b */ /* 0x000fe40000000008 */
[----:B--2---:R-:W-:-:S06]  /*0290*/  DMUL R8, R6, R2 ;  /* 0x0000000206087228 */ /* 0x004fcc0000000000 */
[----:B------:R-:W-:-:S04]  /*02a0*/  DFMA R12, -R4, R10, 1 ;  /* 0x3ff00000040c742b */ /* 0x000fc8000000010a */
[----:B------:R-:W-:-:S04]  /*02b0*/  FSETP.GEU.AND P1, PT, |R9|, 6.5827683646048100446e-37, PT ;  /* 0x036000000900780b */ /* 0x000fc80003f2e200 */
[----:B------:R-:W-:-:S08]  /*02c0*/  DFMA R12, R10, R12, R10 ;  /* 0x0000000c0a0c722b */ /* 0x000fd0000000000a */
[----:B------:R-:W-:-:S08]  /*02d0*/  DMUL R2, R8, R12 ;  /* 0x0000000c08027228 */ /* 0x000fd00000000000 */
[----:B------:R-:W-:-:S08]  /*02e0*/  DFMA R6, -R4, R2, R8 ;  /* 0x000000020406722b */ /* 0x000fd00000000108 */
[----:B------:R-:W-:-:S10]  /*02f0*/  DFMA R2, R12, R6, R2 ;  /* 0x000000060c02722b */ /* 0x000fd40000000002 */
[----:B------:R-:W-:-:S05]  /*0300*/  FFMA R0, RZ, R5, R3 ;  /* 0x00000005ff007223 */ /* 0x000fca0000000003 */
[----:B------:R-:W-:-:S13]  /*0310*/  FSETP.GT.AND P0, PT, |R0|, 1.469367938527859385e-39, PT ;  /* 0x001000000000780b */ /* 0x000fda0003f04200 */
[----:B0-----:R-:W-:Y:S05]  /*0320*/  @P0 BRA P1, `(.L_x_49) ;  /* 0x0000000000180947 */ /* 0x001fea0000800000 */
[----:B------:R-:W-:Y:S01]  /*0330*/  IMAD.MOV.U32 R6, RZ, RZ, R4 ;  /* 0x000000ffff067224 */ /* 0x000fe200078e0004 */
[----:B------:R-:W-:Y:S01]  /*0340*/  MOV R0, 0x370 ;  /* 0x0000037000007802 */ /* 0x000fe20000000f00 */
[----:B------:R-:W-:-:S07]  /*0350*/  IMAD.MOV.U32 R7, RZ, RZ, R5 ;  /* 0x000000ffff077224 */ /* 0x000fce00078e0005 */
[----:B-----5:R-:W-:Y:S05]  /*0360*/  CALL.REL.NOINC `($__internal_2_$__cuda_sm20_div_rn_f64_full) ;  /* 0x0000000000b47944 */ /* 0x020fea0003c00000 */
[----:B------:R-:W-:Y:S02]  /*0370*/  IMAD.MOV.U32 R2, RZ, RZ, R10 ;  /* 0x000000ffff027224 */ /* 0x000fe400078e000a */
[----:B------:R-:W-:-:S07]  /*0380*/  IMAD.MOV.U32 R3, RZ, RZ, R11 ;  /* 0x000000ffff037224 */ /* 0x000fce00078e000b */
.L_x_49:
[----:B------:R-:W-:Y:S05]  /*0390*/  BSYNC.RECONVERGENT B0 ;  /* 0x0000000000007941 */ /* 0x000fea0003800200 */
.L_x_48:
[----:B-----5:R-:W-:-:S07]  /*03a0*/  DADD R18, R18, -R2 ;  /* 0x0000000012127229 */ /* 0x020fce0000000802 */
[----:B------:R-:W-:Y:S01]  /*03b0*/  STG.E.64 desc[UR4][R16.64], R18 ;  /* 0x0000001210007986 */ /* 0x000fe2000c101b04 */
[----:B------:R-:W-:Y:S05]  /*03c0*/  EXIT ;  /* 0x000000000000794d */ /* 0x000fea0003800000 */
.L_x_47:
[----:B------:R-:W1:Y:S01]  /*03d0*/  LDC.64 R16, c[0x0][0x390] ;  /* 0x0000e400ff107b82 */ /* 0x000e620000000a00 */
[----:B------:R-:W-:-:S04]  /*03e0*/  IMAD R5, R7, R6, R6 ;  /* 0x0000000607057224 */ /* 0x000fc800078e0206 */
[----:B-1----:R-:W-:-:S06]  /*03f0*/  IMAD.WIDE R4, R5, 0x8, R16 ;  /* 0x0000000805047825 */ /* 0x002fcc00078e0210 */
[----:B0-----:R-:W2:Y:S01]  /*0400*/  LDG.E.64 R4, desc[UR4][R4.64] ;  /* 0x0000000404047981 */ /* 0x001ea2000c1e1b00 */
[----:B------:R-:W-:Y:S02]  /*0410*/  IMAD R3, R7, R6, R10 ;  /* 0x0000000607037224 */ /* 0x000fe400078e020a */
[----:B------:R-:W-:Y:S02]  /*0420*/  IMAD R13, R0, R7, R6 ;  /* 0x00000007000d7224 */ /* 0x000fe400078e0206 */
[----:B------:R-:W-:-:S04]  /*0430*/  IMAD.WIDE R2, R3, 0x8, R16 ;  /* 0x0000000803027825 */ /* 0x000fc800078e0210 */
[----:B------:R-:W-:Y:S02]  /*0440*/  IMAD.WIDE R12, R13, 0x8, R16 ;  /* 0x000000080d0c7825 */ /* 0x000fe400078e0210 */
[----:B------:R-:W3:Y:S04]  /*0450*/  LDG.E.64 R2, desc[UR4][R2.64] ;  /* 0x0000000402027981 */ /* 0x000ee8000c1e1b00 */
[----:B------:R-:W3:Y:S01]  /*0460*/  LDG.E.64 R8, desc[UR4][R12.64] ;  /* 0x000000040c087981 */ /* 0x000ee2000c1e1b00 */
[----:B------:R-:W-:-:S04]  /*0470*/  IMAD R7, R0, R7, R10 ;  /* 0x0000000700077224 */ /* 0x000fc800078e020a */
[----:B------:R-:W-:-:S05]  /*0480*/  IMAD.WIDE R16, R7, 0x8, R16 ;  /* 0x0000000807107825 */ /* 0x000fca00078e0210 */
[----:B------:R0:W5:Y:S01]  /*0490*/  LDG.E.64 R18, desc[UR4][R16.64] ;  /* 0x0000000410127981 */ /* 0x000162000c1e1b00 */
[----:B------:R-:W-:Y:S01]  /*04a0*/  IMAD.MOV.U32 R6, RZ, RZ, 0x1 ;  /* 0x00000001ff067424 */ /* 0x000fe200078e00ff */
[----:B------:R-:W-:Y:S01]  /*04b0*/  BSSY.RECONVERGENT B0, `(.L_x_50) ;  /* 0x0000015000007945 */ /* 0x000fe20003800200 */
[----:B--2---:R-:W1:Y:S01]  /*04c0*/  MUFU.RCP64H R7, R5 ;  /* 0x0000000500077308 */ /* 0x004e620000001800 */
[----:B---3--:R-:W-:-:S03]  /*04d0*/  DMUL R8, R2, R8 ;  /* 0x0000000802087228 */ /* 0x008fc60000000000 */
[----:B-1----:R-:W-:-:S08]  /*04e0*/  DFMA R10, -R4, R6, 1 ;  /* 0x3ff00000040a742b */ /* 0x002fd00000000106 */
[----:B------:R-:W-:Y:S01]  /*04f0*/  DFMA R10, R10, R10, R10 ;  /* 0x0000000a0a0a722b */ /* 0x000fe2000000000a */
[----:B------:R-:W-:-:S07]  /*0500*/  FSETP.GEU.AND P1, PT, |R9|, 6.5827683646048100446e-37, PT ;  /* 0x036000000900780b */ /* 0x000fce0003f2e200 */
        /* <DEDUP_REMOVED lines=8> */
[----:B0-----:R-:W-:Y:S05]  /*0590*/  @P0 BRA P1, `(.L_x_51) ;  /* 0x0000000000180947 */ /* 0x001fea0000800000 */
[----:B------:R-:W-:Y:S01]  /*05a0*/  MOV R6, R4 ;  /* 0x0000000400067202 */ /* 0x000fe20000000f00 */
[----:B------:R-:W-:Y:S01]  /*05b0*/  IMAD.MOV.U32 R7, RZ, RZ, R5 ;  /* 0x000000ffff077224 */ /* 0x000fe200078e0005 */
[----:B------:R-:W-:-:S07]  /*05c0*/  MOV R0, 0x5e0 ;  /* 0x000005e000007802 */ /* 0x000fce0000000f00 */
[----:B-----5:R-:W-:Y:S05]  /*05d0*/  CALL.REL.NOINC `($__internal_2_$__cuda_sm20_div_rn_f64_full) ;  /* 0x0000000000187944 */ /* 0x020fea0003c00000 */
[----:B------:R-:W-:Y:S02]  /*05e0*/  IMAD.MOV.U32 R2, RZ, RZ, R10 ;  /* 0x000000ffff027224 */ /* 0x000fe400078e000a */
[----:B------:R-:W-:-:S07]  /*05f0*/  IMAD.MOV.U32 R3, RZ, RZ, R11 ;  /* 0x000000ffff037224 */ /* 0x000fce00078e000b */
.L_x_51:
[----:B------:R-:W-:Y:S05]  /*0600*/  BSYNC.RECONVERGENT B0 ;  /* 0x0000000000007941 */ /* 0x000fea0003800200 */
.L_x_50:
[----:B-----5:R-:W-:-:S07]  /*0610*/  DADD R18, R18, -R2 ;  /* 0x0000000012127229 */ /* 0x020fce0000000802 */
[----:B------:R-:W-:Y:S01]  /*0620*/  STG.E.64 desc[UR4][R16.64], R18 ;  /* 0x0000001210007986 */ /* 0x000fe2000c101b04 */
[----:B------:R-:W-:Y:S05]  /*0630*/  EXIT ;  /* 0x000000000000794d */ /* 0x000fea0003800000 */
        .weak           $__internal_2_$__cuda_sm20_div_rn_f64_full
        .type           $__internal_2_$__cuda_sm20_div_rn_f64_full,@function
        .size           $__internal_2_$__cuda_sm20_div_rn_f64_full,(.L_x_80 - $__internal_2_$__cuda_sm20_div_rn_f64_full)
$__internal_2_$__cuda_sm20_div_rn_f64_full:
[C---:B------:R-:W-:Y:S01]  /*0640*/  FSETP.GEU.AND P0, PT, |R7|.reuse, 1.469367938527859385e-39, PT ;  /* 0x001000000700780b */ /* 0x040fe20003f0e200 */
[----:B------:R-:W-:Y:S01]  /*0650*/  IMAD.MOV.U32 R10, RZ, RZ, 0x1 ;  /* 0x00000001ff0a7424 */ /* 0x000fe200078e00ff */
[----:B------:R-:W-:Y:S01]  /*0660*/  LOP3.LUT R4, R7, 0x800fffff, RZ, 0xc0, !PT ;  /* 0x800fffff07047812 */ /* 0x000fe200078ec0ff */
[----:B------:R-:W-:Y:S01]  /*0670*/  IMAD.MOV.U32 R21, RZ, RZ, 0x1ca00000 ;  /* 0x1ca00000ff157424 */ /* 0x000fe200078e00ff */
[C---:B------:R-:W-:Y:S01]  /*0680*/  FSETP.GEU.AND P2, PT, |R9|.reuse, 1.469367938527859385e-39, PT ;  /* 0x001000000900780b */ /* 0x040fe20003f4e200 */
[----:B------:R-:W-:Y:S01]  /*0690*/  BSSY.RECONVERGENT B1, `(.L_x_52) ;  /* 0x0000052000017945 */ /* 0x000fe20003800200 */
[----:B------:R-:W-:Y:S01]  /*06a0*/  LOP3.LUT R5, R4, 0x3ff00000, RZ, 0xfc, !PT ;  /* 0x3ff0000004057812 */ /* 0x000fe200078efcff */
[----:B------:R-:W-:Y:S01]  /*06b0*/  IMAD.MOV.U32 R4, RZ, RZ, R6 ;  /* 0x000000ffff047224 */ /* 0x000fe200078e0006 */
[----:B------:R-:W-:Y:S02]  /*06c0*/  LOP3.LUT R20, R9, 0x7ff00000, RZ, 0xc0, !PT ;  /* 0x7ff0000009147812 */ /* 0x000fe400078ec0ff */
[----:B------:R-:W-:-:S03]  /*06d0*/  LOP3.LUT R23, R7, 0x7ff00000, RZ, 0xc0, !PT ;  /* 0x7ff0000007177812 */ /* 0x000fc600078ec0ff */
[----:B------:R-:W-:Y:S01]  /*06e0*/  @!P0 DMUL R4, R6, 8.98846567431157953865e+307 ;  /* 0x7fe0000006048828 */ /* 0x000fe20000000000 */
[C---:B------:R-:W-:Y:S01]  /*06f0*/  ISETP.GE.U32.AND P1, PT, R20.reuse, R23, PT ;  /* 0x000000171400720c */ /* 0x040fe20003f26070 */
[----:B------:R-:W-:Y:S02]  /*0700*/  IMAD.MOV.U32 R22, RZ, RZ, R20 ;  /* 0x000000ffff167224 */ /* 0x000fe400078e0014 */
[----:B------:R-:W-:Y:S02]  /*0710*/  @!P2 LOP3.LUT R13, R7, 0x7ff00000, RZ, 0xc0, !PT ;  /* 0x7ff00000070da812 */ /* 0x000fe400078ec0ff */
[----:B------:R-:W0:Y:S02]  /*0720*/  MUFU.RCP64H R11, R5 ;  /* 0x00000005000b7308 */ /* 0x000e240000001800 */
[----:B------:R-:W-:Y:S02]  /*0730*/  @!P2 ISETP.GE.U32.AND P3, PT, R20, R13, PT ;  /* 0x0000000d1400a20c */ /* 0x000fe40003f66070 */
[----:B------:R-:W-:-:S02]  /*0740*/  @!P0 LOP3.LUT R23, R5, 0x7ff00000, RZ, 0xc0, !PT ;  /* 0x7ff0000005178812 */ /* 0x000fc400078ec0ff */
[----:B------:R-:W-:-:S03]  /*0750*/  @!P2 SEL R13, R21, 0x63400000, !P3 ;  /* 0x63400000150da807 */ /* 0x000fc60005800000 */
[----:B------:R-:W-:Y:S01]  /*0760*/  VIADD R25, R23, 0xffffffff ;  /* 0xffffffff17197836 */ /* 0x000fe20000000000 */
[----:B------:R-:W-:-:S04]  /*0770*/  @!P2 LOP3.LUT R14, R13, 0x80000000, R9, 0xf8, !PT ;  /* 0x800000000d0ea812 */ /* 0x000fc800078ef809 */
[----:B------:R-:W-:Y:S01]  /*0780*/  @!P2 LOP3.LUT R15, R14, 0x100000, RZ, 0xfc, !PT ;  /* 0x001000000e0fa812 */ /* 0x000fe200078efcff */
[----:B------:R-:W-:Y:S01]  /*0790*/  @!P2 IMAD.MOV.U32 R14, RZ, RZ, RZ ;  /* 0x000000ffff0ea224 */ /* 0x000fe200078e00ff */
[----:B0-----:R-:W-:-:S08]  /*07a0*/  DFMA R2, R10, -R4, 1 ;  /* 0x3ff000000a02742b */ /* 0x001fd00000000804 */
[----:B------:R-:W-:-:S08]  /*07b0*/  DFMA R2, R2, R2, R2 ;  /* 0x000000020202722b */ /* 0x000fd00000000002 */
[----:B------:R-:W-:Y:S01]  /*07c0*/  DFMA R10, R10, R2, R10 ;  /* 0x000000020a0a722b */ /* 0x000fe2000000000a */
[----:B------:R-:W-:Y:S02]  /*07d0*/  SEL R3, R21, 0x63400000, !P1 ;  /* 0x6340000015037807 */ /* 0x000fe40004800000 */
[----:B------:R-:W-:Y:S02]  /*07e0*/  MOV R2, R8 ;  /* 0x0000000800027202 */ /* 0x000fe40000000f00 */
[----:B------:R-:W-:-:S03]  /*07f0*/  LOP3.LUT R3, R3, 0x800fffff, R9, 0xf8, !PT ;  /* 0x800fffff03037812 */ /* 0x000fc600078ef809 */
[----:B------:R-:W-:-:S03]  /*0800*/  DFMA R12, R10, -R4, 1 ;  /* 0x3ff000000a0c742b */ /* 0x000fc60000000804 */
[----:B------:R-:W-:-:S05]  /*0810*/  @!P2 DFMA R2, R2, 2, -R14 ;  /* 0x400000000202a82b */ /* 0x000fca000000080e */
[----:B------:R-:W-:-:S05]  /*0820*/  DFMA R12, R10, R12, R10 ;  /* 0x0000000c0a0c722b */ /* 0x000fca000000000a */
[----:B------:R-:W-:-:S03]  /*0830*/  @!P2 LOP3.LUT R22, R3, 0x7ff00000, RZ, 0xc0, !PT ;  /* 0x7ff000000316a812 */ /* 0x000fc600078ec0ff */
[----:B------:R-:W-:Y:S02]  /*0840*/  DMUL R10, R12, R2 ;  /* 0x000000020c0a7228 */ /* 0x000fe40000000000 */
[----:B------:R-:W-:-:S05]  /*0850*/  VIADD R24, R22, 0xffffffff ;  /* 0xffffffff16187836 */ /* 0x000fca0000000000 */
[----:B------:R-:W-:Y:S01]  /*0860*/  ISETP.GT.U32.AND P0, PT, R24, 0x7feffffe, PT ;  /* 0x7feffffe1800780c */ /* 0x000fe20003f04070 */
[----:B------:R-:W-:-:S03]  /*0870*/  DFMA R14, R10, -R4, R2 ;  /* 0x800000040a0e722b */ /* 0x000fc60000000002 */
[----:B------:R-:W-:-:S05]  /*0880*/  ISETP.GT.U32.OR P0, PT, R25, 0x7feffffe, P0 ;  /* 0x7feffffe1900780c */ /* 0x000fca0000704470 */
[----:B------:R-:W-:-:S08]  /*0890*/  DFMA R14, R12, R14, R10 ;  /* 0x0000000e0c0e722b */ /* 0x000fd0000000000a */
[----:B------:R-:W-:Y:S05]  /*08a0*/  @P0 BRA `(.L_x_53) ;  /* 0x00000000006c0947 */ /* 0x000fea0003800000 */
[----:B------:R-:W-:Y:S02]  /*08b0*/  LOP3.LUT R9, R7, 0x7ff00000, RZ, 0xc0, !PT ;  /* 0x7ff0000007097812 */ /* 0x000fe400078ec0ff */
[----:B------:R-:W-:Y:S02]  /*08c0*/  MOV R12, RZ ;  /* 0x000000ff000c7202 */ /* 0x000fe40000000f00 */
[CC--:B------:R-:W-:Y:S02]  /*08d0*/  VIADDMNMX R8, R20.reuse, -R9.reuse, 0xb9600000, !PT ;  /* 0xb960000014087446 */ /* 0x0c0fe40007800909 */
[----:B------:R-:W-:Y:S02]  /*08e0*/  ISETP.GE.U32.AND P0, PT, R20, R9, PT ;  /* 0x000000091400720c */ /* 0x000fe40003f06070 */
[----:B------:R-:W-:Y:S02]  /*08f0*/  VIMNMX R8, PT, PT, R8, 0x46a00000, PT ;  /* 0x46a0000008087848 */ /* 0x000fe40003fe0100 */
[----:B------:R-:W-:-:S05]  /*0900*/  SEL R21, R21, 0x63400000, !P0 ;  /* 0x6340000015157807 */ /* 0x000fca0004000000 */
[----:B------:R-:W-:-:S04]  /*0910*/  IMAD.IADD R8, R8, 0x1, -R21 ;  /* 0x0000000108087824 */ /* 0x000fc800078e0a15 */
        /* <DEDUP_REMOVED lines=12> */
[----:B------:R-:W-:-:S06]  /*09e0*/  IMAD.MOV.U32 R2, RZ, RZ, RZ ;  /* 0x000000ffff027224 */ /* 0x000fcc00078e00ff */
[----:B------:R-:W-:-:S03]  /*09f0*/  DFMA R2, R10, -R2, R14 ;  /* 0x800000020a02722b */ /* 0x000fc6000000000e */
[----:B------:R-:W-:-:S03]  /*0a00*/  LOP3.LUT R7, R13, R7, RZ, 0x3c, !PT ;  /* 0x000000070d077212 */ /* 0x000fc600078e3cff */
[----:B------:R-:W-:-:S04]  /*0a10*/  IADD3 R2, PT, PT, -R8, -0x43300000, RZ ;  /* 0xbcd0000008027810 */ /* 0x000fc80007ffe1ff */
[----:B------:R-:W-:-:S04]  /*0a20*/  FSETP.NEU.AND P0, PT, |R3|, R2, PT ;  /* 0x000000020300720b */ /* 0x000fc80003f0d200 */
[----:B------:R-:W-:Y:S02]  /*0a30*/  FSEL R10, R12, R10, !P0 ;  /* 0x0000000a0c0a7208 */ /* 0x000fe40004000000 */
[----:B------:R-:W-:Y:S01]  /*0a40*/  FSEL R11, R7, R11, !P0 ;  /* 0x0000000b070b7208 */ /* 0x000fe20004000000 */
[----:B------:R-:W-:Y:S06]  /*0a50*/  BRA `(.L_x_54) ;  /* 0x0000000000547947 */ /* 0x000fec0003800000 */
.L_x_53:
        /* <DEDUP_REMOVED lines=12> */
[----:B------:R-:W-:Y:S01]  /*0b20*/  @!P0 IMAD.MOV.U32 R10, RZ, RZ, RZ ;  /* 0x000000ffff0a8224 */ /* 0x000fe200078e00ff */
[----:B------:R-:W-:-:S03]  /*0b30*/  @P0 MOV R10, RZ ;  /* 0x000000ff000a0202 */ /* 0x000fc60000000f00 */
[----:B------:R-:W-:Y:S01]  /*0b40*/  @P0 IMAD.MOV.U32 R11, RZ, RZ, R2 ;  /* 0x000000ffff0b0224 */ /* 0x000fe200078e0002 */
[----:B------:R-:W-:Y:S06]  /*0b50*/  BRA `(.L_x_54) ;  /* 0x0000000000147947 */ /* 0x000fec0003800000 */
.L_x_56:
[----:B------:R-:W-:Y:S01]  /*0b60*/  LOP3.LUT R11, R7, 0x80000, RZ, 0xfc, !PT ;  /* 0x00080000070b7812 */ /* 0x000fe200078efcff */
[----:B------:R-:W-:Y:S01]  /*0b70*/  IMAD.MOV.U32 R10, RZ, RZ, R6 ;  /* 0x000000ffff0a7224 */ /* 0x000fe200078e0006 */
[----:B------:R-:W-:Y:S06]  /*0b80*/  BRA `(.L_x_54) ;  /* 0x0000000000087947 */ /* 0x000fec0003800000 */
.L_x_55:
[----:B------:R-:W-:Y:S01]  /*0b90*/  LOP3.LUT R11, R9, 0x80000, RZ, 0xfc, !PT ;  /* 0x00080000090b7812 */ /* 0x000fe200078efcff */
[----:B------:R-:W-:-:S07]  /*0ba0*/  IMAD.MOV.U32 R10, RZ, RZ, R8 ;  /* 0x000000ffff0a7224 */ /* 0x000fce00078e0008 */
.L_x_54:
[----:B------:R-:W-:Y:S05]  /*0bb0*/  BSYNC.RECONVERGENT B1 ;  /* 0x0000000000017941 */ /* 0x000fea0003800200 */
.L_x_52:
[----:B------:R-:W-:Y:S02]  /*0bc0*/  IMAD.MOV.U32 R2, RZ, RZ, R0 ;  /* 0x000000ffff027224 */ /* 0x000fe400078e0000 */
[----:B------:R-:W-:-:S04]  /*0bd0*/  IMAD.MOV.U32 R3, RZ, RZ, 0x0 ;  /* 0x00000000ff037424 */ /* 0x000fc800078e00ff */
[----:B------:R-:W-:Y:S05]  /*0be0*/  RET.REL.NODEC R2 `(_Z27linear_solve_Mat_one_columniiiPdS_) ;  /* 0xfffffff402047950 */ /* 0x000fea0003c3ffff */
.L_x_57:
        /* <DEDUP_REMOVED lines=9> */
.L_x_80:


//--------------------- .text._Z29linear_solve_clear_one_columnPdiiS_S_ --------------------------
	.section	.text._Z29linear_solve_clear_one_columnPdiiS_S_,"ax",@progbits
	.align	128
        .global         _Z29linear_solve_clear_one_columnPdiiS_S_
        .type           _Z29linear_solve_clear_one_columnPdiiS_S_,@function
        .size           _Z29linear_solve_clear_one_columnPdiiS_S_,(.L_x_81 - _Z29linear_solve_clear_one_columnPdiiS_S_)
        .other          _Z29linear_solve_clear_one_columnPdiiS_S_,@"STO_CUDA_ENTRY STV_DEFAULT"
_Z29linear_solve_clear_one_columnPdiiS_S_:
.text._Z29linear_solve_clear_one_columnPdiiS_S_:
        /* <DEDUP_REMOVED lines=13> */
[----:B------:R-:W-:Y:S01]  /*00d0*/  ISETP.NE.AND P0, PT, R5, R0, PT ;  /* 0x000000000500720c */ /* 0x000fe20003f05270 */
[----:B------:R-:W0:-:S12]  /*00e0*/  LDCU.64 UR4, c[0x0][0x358] ;  /* 0x00006b00ff0477ac */ /* 0x000e180008000a00 */
[----:B------:R-:W1:Y:S01]  /*00f0*/  @P0 LDC.64 R2, c[0x0][0x390] ;  /* 0x0000e400ff020b82 */ /* 0x000e620000000a00 */
[----:B------:R-:W-:-:S04]  /*0100*/  @P0 IMAD R5, R0, UR6, R5 ;  /* 0x0000000600050c24 */ /* 0x000fc8000f8e0205 */
[----:B-1----:R-:W-:-:S05]  /*0110*/  @P0 IMAD.WIDE R2, R5, 0x8, R2 ;  /* 0x0000000805020825 */ /* 0x002fca00078e0202 */
[----:B0-----:R0:W-:Y:S01]  /*0120*/  @P0 STG.E.64 desc[UR4][R2.64], RZ ;  /* 0x000000ff02000986 */ /* 0x0011e2000c101b04 */
[----:B------:R-:W-:Y:S05]  /*0130*/  @P0 EXIT ;  /* 0x000000000000094d */ /* 0x000fea0003800000 */
[----:B------:R-:W1:Y:S01]  /*0140*/  LDC.64 R4, c[0x0][0x390] ;  /* 0x0000e400ff047b82 */ /* 0x000e620000000a00 */
[----:B0-----:R-:W-:-:S07]  /*0150*/  IMAD R3, R0, UR6, R0 ;  /* 0x0000000600037c24 */ /* 0x001fce000f8e0200 */
[----:B------:R-:W0:Y:S01]  /*0160*/  LDC.64 R6, c[0x0][0x398] ;  /* 0x0000e600ff067b82 */ /* 0x000e220000000a00 */
[----:B-1----:R-:W-:-:S06]  /*0170*/  IMAD.WIDE.U32 R4, R3, 0x8, R4 ;  /* 0x0000000803047825 */ /* 0x002fcc00078e0004 */
[----:B------:R-:W2:Y:S01]  /*0180*/  LDG.E.64 R4, desc[UR4][R4.64] ;  /* 0x0000000404047981 */ /* 0x000ea2000c1e1b00 */
[----:B0-----:R-:W-:-:S06]  /*0190*/  IMAD.WIDE.U32 R6, R0, 0x8, R6 ;  /* 0x0000000800067825 */ /* 0x001fcc00078e0006 */
[----:B------:R-:W3:Y:S01]  /*01a0*/  LDG.E.64 R6, desc[UR4][R6.64] ;  /* 0x0000000406067981 */ /* 0x000ee2000c1e1b00 */
[----:B------:R-:W-:Y:S01]  /*01b0*/  IMAD.MOV.U32 R2, RZ, RZ, 0x1 ;  /* 0x00000001ff027424 */ /* 0x000fe200078e00ff */
[----:B------:R-:W-:Y:S01]  /*01c0*/  BSSY.RECONVERGENT B0, `(.L_x_58) ;  /* 0x0000010000007945 */ /* 0x000fe20003800200 */
[----:B--2---:R-:W0:Y:S01]  /*01d0*/  MUFU.RCP64H R3, R5 ;  /* 0x0000000500037308 */ /* 0x004e220000001800 */
[----:B---3--:R-:W-:-:S03]  /*01e0*/  FSETP.GEU.AND P1, PT, |R7|, 6.5827683646048100446e-37, PT ;  /* 0x036000000700780b */ /* 0x008fc60003f2e200 */
        /* <DEDUP_REMOVED lines=12> */
[----:B------:R-:W-:Y:S05]  /*02b0*/  CALL.REL.NOINC `($__internal_3_$__cuda_sm20_div_rn_f64_full) ;  /* 0x0000000000147944 */ /* 0x000fea0003c00000 */
.L_x_59:
[----:B------:R-:W-:Y:S05]  /*02c0*/  BSYNC.RECONVERGENT B0 ;  /* 0x0000000000007941 */ /* 0x000fea0003800200 */
.L_x_58:
[----:B------:R-:W0:Y:S02]  /*02d0*/  LDC.64 R4, c[0x0][0x380] ;  /* 0x0000e000ff047b82 */ /* 0x000e240000000a00 */
[----:B0-----:R-:W-:-:S05]  /*02e0*/  IMAD.WIDE.U32 R4, R0, 0x8, R4 ;  /* 0x0000000800047825 */ /* 0x001fca00078e0004 */
[----:B------:R-:W-:Y:S01]  /*02f0*/  STG.E.64 desc[UR4][R4.64], R2 ;  /* 0x0000000204007986 */ /* 0x000fe2000c101b04 */
[----:B------:R-:W-:Y:S05]  /*0300*/  EXIT ;  /* 0x000000000000794d */ /* 0x000fea0003800000 */
        .weak           $__internal_3_$__cuda_sm20_div_rn_f64_full
        .type           $__internal_3_$__cuda_sm20_div_rn_f64_full,@function
        .size           $__internal_3_$__cuda_sm20_div_rn_f64_full,(.L_x_81 - $__internal_3_$__cuda_sm20_div_rn_f64_full)
$__internal_3_$__cuda_sm20_div_rn_f64_full:
        /* <DEDUP_REMOVED lines=67> */
.L_x_61:
        /* <DEDUP_REMOVED lines=16> */
.L_x_64:
[----:B------:R-:W-:Y:S01]  /*0840*/  LOP3.LUT R13, R5, 0x80000, RZ, 0xfc, !PT ;  /* 0x00080000050d7812 */ /* 0x000fe200078efcff */
[----:B------:R-:W-:Y:S01]  /*0850*/  IMAD.MOV.U32 R12, RZ, RZ, R4 ;  /* 0x000000ffff0c7224 */ /* 0x000fe200078e0004 */
[----:B------:R-:W-:Y:S06]  /*0860*/  BRA `(.L_x_62) ;  /* 0x0000000000087947 */ /* 0x000fec0003800000 */
.L_x_63:
[----:B------:R-:W-:Y:S01]  /*0870*/  LOP3.LUT R13, R7, 0x80000, RZ, 0xfc, !PT ;  /* 0x00080000070d7812 */ /* 0x000fe200078efcff */
[----:B------:R-:W-:-:S07]  /*0880*/  IMAD.MOV.U32 R12, RZ, RZ, R6 ;  /* 0x000000ffff0c7224 */ /* 0x000fce00078e0006 */
.L_x_62:
[----:B------:R-:W-:Y:S05]  /*0890*/  BSYNC.RECONVERGENT B1 ;  /* 0x0000000000017941 */ /* 0x000fea0003800200 */
.L_x_60:
[----:B------:R-:W-:Y:S02]  /*08a0*/  IMAD.MOV.U32 R11, RZ, RZ, 0x0 ;  /* 0x00000000ff0b7424 */ /* 0x000fe400078e00ff */
[----:B------:R-:W-:Y:S02]  /*08b0*/  IMAD.MOV.U32 R2, RZ, RZ, R12 ;  /* 0x000000ffff027224 */ /* 0x000fe400078e000c */
[----:B------:R-:W-:Y:S01]  /*08c0*/  IMAD.MOV.U32 R3, RZ, RZ, R13 ;  /* 0x000000ffff037224 */ /* 0x000fe200078e000d */
[----:B------:R-:W-:Y:S06]  /*08d0*/  RET.REL.NODEC R10 `(_Z29linear_solve_clear_one_columnPdiiS_S_) ;  /* 0xfffffff40ac87950 */ /* 0x000fec0003c3ffff */
.L_x_65:
        /* <DEDUP_REMOVED lines=10> */
.L_x_81:


//--------------------- .text._Z23linear_solve_one_columniiPdS_ --------------------------
	.section	.text._Z23linear_solve_one_columniiPdS_,"ax",@progbits
	.align	128
        .global         _Z23linear_solve_one_columniiPdS_
        .type           _Z23linear_solve_one_columniiPdS_,@function
        .size           _Z23linear_solve_one_columniiPdS_,(.L_x_82 - _Z23linear_solve_one_columniiPdS_)
        .other          _Z23linear_solve_one_columniiPdS_,@"STO_CUDA_ENTRY STV_DEFAULT"
_Z23linear_solve_one_columniiPdS_:
.text._Z23linear_solve_one_columniiPdS_:
[----:B------:R-:W-:Y:S01]  /*0000*/  LDC R1, c[0x0][0x37c] ;  /* 0x0000df00ff017b82 */ /* 0x000fe20000000800 */
[----:B------:R-:W0:Y:S07]  /*0010*/  S2R R0, SR_TID.X ;  /* 0x0000000000007919 */ /* 0x000e2e0000002100 */
[----:B------:R-:W1:Y:S01]  /*0020*/  LDC R3, c[0x0][0x364] ;  /* 0x0000d900ff037b82 */ /* 0x000e620000000800 */
[----:B------:R-:W1:Y:S07]  /*0030*/  S2R R16, SR_TID.Y ;  /* 0x0000000000107919 */ /* 0x000e6e0000002200 */
[----:B------:R-:W0:Y:S08]  /*0040*/  S2UR UR4, SR_CTAID.X ;  /* 0x00000000000479c3 */ /* 0x000e300000002500 */
[----:B------:R-:W0:Y:S08]  /*0050*/  LDC R5, c[0x0][0x360] ;  /* 0x0000d800ff057b82 */ /* 0x000e300000000800 */
[----:B------:R-:W1:Y:S08]  /*0060*/  S2UR UR5, SR_CTAID.Y ;  /* 0x00000000000579c3 */ /* 0x000e700000002600 */
[----:B------:R-:W2:Y:S01]  /*0070*/  LDC.64 R6, c[0x0][0x380] ;  /* 0x0000e000ff067b82 */ /* 0x000ea20000000a00 */
[----:B0-----:R-:W-:-:S02]  /*0080*/  IMAD R0, R5, UR4, R0 ;  /* 0x0000000405007c24 */ /* 0x001fc4000f8e0200 */
[----:B-1----:R-:W-:-:S03]  /*0090*/  IMAD R16, R3, UR5, R16 ;  /* 0x0000000503107c24 */ /* 0x002fc6000f8e0210 */
[----:B--2---:R-:W-:-:S04]  /*00a0*/  ISETP.GT.AND P0, PT, R0, R7, PT ;  /* 0x000000070000720c */ /* 0x004fc80003f04270 */
[----:B------:R-:W-:-:S04]  /*00b0*/  ISETP.GE.OR P0, PT, R16, R7, P0 ;  /* 0x000000071000720c */ /* 0x000fc80000706670 */
[----:B------:R-:W-:-:S04]  /*00c0*/  ISETP.EQ.OR P0, PT, R16, R6, P0 ;  /* 0x000000061000720c */ /* 0x000fc80000702670 */
[----:B------:R-:W-:-:S13]  /*00d0*/  ISETP.LE.OR P0, PT, R0, R6, P0 ;  /* 0x000000060000720c */ /* 0x000fda0000703670 */
[----:B------:R-:W-:Y:S05]  /*00e0*/  @P0 EXIT ;  /* 0x000000000000094d */ /* 0x000fea0003800000 */
[----:B------:R-:W-:Y:S01]  /*00f0*/  ISETP.NE.AND P0, PT, R0, R7, PT ;  /* 0x000000070000720c */ /* 0x000fe20003f05270 */
[----:B------:R-:W0:-:S12]  /*0100*/  LDCU.64 UR4, c[0x0][0x358] ;  /* 0x00006b00ff0477ac */ /* 0x000e180008000a00 */
[----:B------:R-:W-:Y:S05]  /*0110*/  @P0 BRA `(.L_x_66) ;  /* 0x0000000000980947 */ /* 0x000fea0003800000 */
[----:B------:R-:W1:Y:S01]  /*0120*/  LDC.64 R2, c[0x0][0x388] ;  /* 0x0000e200ff027b82 */ /* 0x000e620000000a00 */
[----:B------:R-:W-:-:S07]  /*0130*/  IMAD R5, R7, R6, R6 ;  /* 0x0000000607057224 */ /* 0x000fce00078e0206 */
[----:B------:R-:W2:Y:S01]  /*0140*/  LDC.64 R8, c[0x0][0x390] ;  /* 0x0000e400ff087b82 */ /* 0x000ea20000000a00 */
[----:B-1----:R-:W-:-:S06]  /*0150*/  IMAD.WIDE R4, R5, 0x8, R2 ;  /* 0x0000000805047825 */ /* 0x002fcc00078e0202 */
[----:B0-----:R-:W3:Y:S01]  /*0160*/  LDG.E.64 R4, desc[UR4][R4.64] ;  /* 0x0000000404047981 */ /* 0x001ee2000c1e1b00 */
[----:B------:R-:W-:Y:S02]  /*0170*/  IMAD R11, R16, R7, R6 ;  /* 0x00000007100b7224 */ /* 0x000fe400078e0206 */
[----:B--2---:R-:W-:-:S04]  /*0180*/  IMAD.WIDE R6, R6, 0x8, R8 ;  /* 0x0000000806067825 */ /* 0x004fc800078e0208 */
[----:B------:R-:W-:Y:S02]  /*0190*/  IMAD.WIDE R2, R11, 0x8, R2 ;  /* 0x000000080b027825 */ /* 0x000fe400078e0202 */
[----:B------:R-:W2:Y:S04]  /*01a0*/  LDG.E.64 R6, desc[UR4][R6.64] ;  /* 0x0000000406067981 */ /* 0x000ea8000c1e1b00 */
[----:B------:R-:W2:Y:S01]  /*01b0*/  LDG.E.64 R2, desc[UR4][R2.64] ;  /* 0x0000000402027981 */ /* 0x000ea2000c1e1b00 */
[----:B------:R-:W-:-:S05]  /*01c0*/  IMAD.WIDE.U32 R16, R16, 0x8, R8 ;  /* 0x0000000810107825 */ /* 0x000fca00078e0008 */
        /* <DEDUP_REMOVED lines=20> */
[----:B-----5:R-:W-:Y:S05]  /*0310*/  CALL.REL.NOINC `($__internal_4_$__cuda_sm20_div_rn_f64_full) ;  /* 0x0000000000b47944 */ /* 0x020fea0003c00000 */
[----:B------:R-:W-:Y:S02]  /*0320*/  IMAD.MOV.U32 R2, RZ, RZ, R10 ;  /* 0x000000ffff027224 */ /* 0x000fe400078e000a */
[----:B------:R-:W-:-:S07]  /*0330*/  IMAD.MOV.U32 R3, RZ, RZ, R11 ;  /* 0x000000ffff037224 */ /* 0x000fce00078e000b */
.L_x_68:
[----:B------:R-:W-:Y:S05]  /*0340*/  BSYNC.RECONVERGENT B0 ;  /* 0x0000000000007941 */ /* 0x000fea0003800200 */
.L_x_67:
[----:B-----5:R-:W-:-:S07]  /*0350*/  DADD R18, R18, -R2 ;  /* 0x0000000012127229 */ /* 0x020fce0000000802 */
[----:B------:R-:W-:Y:S01]  /*0360*/  STG.E.64 desc[UR4][R16.64], R18 ;  /* 0x0000001210007986 */ /* 0x000fe2000c101b04 */
[----:B------:R-:W-:Y:S05]  /*0370*/  EXIT ;  /* 0x000000000000794d */ /* 0x000fea0003800000 */
.L_x_66:
        /* <DEDUP_REMOVED lines=35> */
.L_x_70:
[----:B------:R-:W-:Y:S05]  /*05b0*/  BSYNC.RECONVERGENT B0 ;  /* 0x0000000000007941 */ /* 0x000fea0003800200 */
.L_x_69:
[----:B-----5:R-:W-:-:S07]  /*05c0*/  DADD R18, R18, -R2 ;  /* 0x0000000012127229 */ /* 0x020fce0000000802 */
[----:B------:R-:W-:Y:S01]  /*05d0*/  STG.E.64 desc[UR4][R16.64], R18 ;  /* 0x0000001210007986 */ /* 0x000fe2000c101b04 */
[----:B------:R-:W-:Y:S05]  /*05e0*/  EXIT ;  /* 0x000000000000794d */ /* 0x000fea0003800000 */
        .weak           $__internal_4_$__cuda_sm20_div_rn_f64_full
        .type           $__internal_4_$__cuda_sm20_div_rn_f64_full,@function
        .size           $__internal_4_$__cuda_sm20_div_rn_f64_full,(.L_x_82 - $__internal_4_$__cuda_sm20_div_rn_f64_full)
$__internal_4_$__cuda_sm20_div_rn_f64_full:
        /* <DEDUP_REMOVED lines=30> */
[----:B------:R-:W-:-:S05]  /*07d0*/  DFMA R12, R10, R12, R10 ;  /* 0x0000000c0a0c722b */ /* 0x000fca000000000a */
[----:B------:R-:W-:-:S03]  /*07e0*/  @!P2 LOP3.LUT R22, R3, 0x7ff00000, RZ, 0xc0, !PT ;  /* 0x7ff000000316a812 */ /* 0x000fc600078ec0ff */
[----:B------:R-:W-:Y:S01]  /*07f0*/  DMUL R10, R12, R2 ;  /* 0x000000020c0a7228 */ /* 0x000fe20000000000 */
[----:B------:R-:W-:-:S04]  /*0800*/  IADD3 R24, PT, PT, R22, -0x1, RZ ;  /* 0xffffffff16187810 */ /* 0x000fc80007ffe0ff */
[----:B------:R-:W-:-:S03]  /*0810*/  ISETP.GT.U32.AND P0, PT, R24, 0x7feffffe, PT ;  /* 0x7feffffe1800780c */ /* 0x000fc60003f04070 */
[----:B------:R-:W-:Y:S01]  /*0820*/  DFMA R14, R10, -R4, R2 ;  /* 0x800000040a0e722b */ /* 0x000fe20000000002 */
[----:B------:R-:W-:-:S07]  /*0830*/  ISETP.GT.U32.OR P0, PT, R25, 0x7feffffe, P0 ;  /* 0x7feffffe1900780c */ /* 0x000fce0000704470 */
[----:B------:R-:W-:-:S06]  /*0840*/  DFMA R14, R12, R14, R10 ;  /* 0x0000000e0c0e722b */ /* 0x000fcc000000000a */
[----:B------:R-:W-:Y:S05]  /*0850*/  @P0 BRA `(.L_x_72) ;  /* 0x00000000006c0947 */ /* 0x000fea0003800000 */
[----:B------:R-:W-:Y:S01]  /*0860*/  LOP3.LUT R9, R7, 0x7ff00000, RZ, 0xc0, !PT ;  /* 0x7ff0000007097812 */ /* 0x000fe200078ec0ff */
[----:B------:R-:W-:-:S03]  /*0870*/  IMAD.MOV.U32 R12, RZ, RZ, RZ ;  /* 0x000000ffff0c7224 */ /* 0x000fc600078e00ff */
        /* <DEDUP_REMOVED lines=25> */
.L_x_72:
        /* <DEDUP_REMOVED lines=16> */
.L_x_75:
[----:B------:R-:W-:Y:S01]  /*0b10*/  LOP3.LUT R11, R7, 0x80000, RZ, 0xfc, !PT ;  /* 0x00080000070b7812 */ /* 0x000fe200078efcff */
[----:B------:R-:W-:Y:S01]  /*0b20*/  IMAD.MOV.U32 R10, RZ, RZ, R6 ;  /* 0x000000ffff0a7224 */ /* 0x000fe200078e0006 */
[----:B------:R-:W-:Y:S06]  /*0b30*/  BRA `(.L_x_73) ;  /* 0x0000000000087947 */ /* 0x000fec0003800000 */
.L_x_74:
[----:B------:R-:W-:Y:S01]  /*0b40*/  LOP3.LUT R11, R9, 0x80000, RZ, 0xfc, !PT ;  /* 0x00080000090b7812 */ /* 0x000fe200078efcff */
[----:B------:R-:W-:-:S07]  /*0b50*/  IMAD.MOV.U32 R10, RZ, RZ, R8 ;  /* 0x000000ffff0a7224 */ /* 0x000fce00078e0008 */
.L_x_73:
[----:B------:R-:W-:Y:S05]  /*0b60*/  BSYNC.RECONVERGENT B1 ;  /* 0x0000000000017941 */ /* 0x000fea0003800200 */
.L_x_71:
[----:B------:R-:W-:Y:S02]  /*0b70*/  IMAD.MOV.U32 R2, RZ, RZ, R0 ;  /* 0x000000ffff027224 */ /* 0x000fe400078e0000 */
[----:B------:R-:W-:-:S04]  /*0b80*/  IMAD.MOV.U32 R3, RZ, RZ, 0x0 ;  /* 0x00000000ff037424 */ /* 0x000fc800078e00ff */
[----:B------:R-:W-:Y:S05]  /*0b90*/  RET.REL.NODEC R2 `(_Z23linear_solve_one_columniiPdS_) ;  /* 0xfffffff402187950 */ /* 0x000fea0003c3ffff */
.L_x_76:
        /* <DEDUP_REMOVED lines=14> */
.L_x_82:


//--------------------- .nv.shared.reserved.0     --------------------------
	.section	.nv.shared.reserved.0,"aw",@nobits
	.weak		__nv_reservedSMEM_offset_0_alias
	.size		__nv_reservedSMEM_offset_0_alias, 0, 64
	.other		__nv_reservedSMEM_offset_0_alias,@"STO_CUDA_RESERVED_SHARED STV_DEFAULT"
__nv_reservedSMEM_offset_0_alias:
	.zero		0
	.zero		64


//--------------------- .nv.constant0._Z11logGaussianPfiiPKfS1_S1_f --------------------------
	.section	.nv.constant0._Z11logGaussianPfiiPKfS1_S1_f,"a",@progbits
	.sectionflags	@""
	.align	4
.nv.constant0._Z11logGaussianPfiiPKfS1_S1_f:
	.zero		940


//--------------------- .nv.constant0._Z10kernelvalsPfiiiPKfS1_f --------------------------
	.section	.nv.constant0._Z10kernelvalsPfiiiPKfS1_f,"a",@progbits
	.sectionflags	@""
	.align	4
.nv.constant0._Z10kernelvalsPfiiiPKfS1_f:
	.zero		940


//--------------------- .nv.constant0._Z7distCalPfiiiPKfS1_ --------------------------
	.section	.nv.constant0._Z7distCalPfiiiPKfS1_,"a",@progbits
	.sectionflags	@""
	.align	4
.nv.constant0._Z7distCalPfiiiPKfS1_:
	.zero		936


//--------------------- .nv.constant0._Z6matmulPfiPKfS1_ --------------------------
	.section	.nv.constant0._Z6matmulPfiPKfS1_,"a",@progbits
	.sectionflags	@""
	.align	4
.nv.constant0._Z6matmulPfiPKfS1_:
	.zero		928


//--------------------- .nv.constant0._Z15cuda_cover_testPfi --------------------------
	.section	.nv.constant0._Z15cuda_cover_testPfi,"a",@progbits
	.sectionflags	@""
	.align	4
.nv.constant0._Z15cuda_cover_testPfi:
	.zero		908


//--------------------- .nv.constant0._Z33linear_solve_Mat_clear_one_columnPdiiS_S_ --------------------------
	.section	.nv.constant0._Z33linear_solve_Mat_clear_one_columnPdiiS_S_,"a",@progbits
	.sectionflags	@""
	.align	4
.nv.constant0._Z33linear_solve_Mat_clear_one_columnPdiiS_S_:
	.zero		928


//--------------------- .nv.constant0._Z27linear_solve_Mat_one_columniiiPdS_ --------------------------
	.section	.nv.constant0._Z27linear_solve_Mat_one_columniiiPdS_,"a",@progbits
	.sectionflags	@""
	.align	4
.nv.constant0._Z27linear_solve_Mat_one_columniiiPdS_:
	.zero		928


//--------------------- .nv.constant0._Z29linear_solve_clear_one_columnPdiiS_S_ --------------------------
	.section	.nv.constant0._Z29linear_solve_clear_one_columnPdiiS_S_,"a",@progbits
	.sectionflags	@""
	.align	4
.nv.constant0._Z29linear_solve_clear_one_columnPdiiS_S_:
	.zero		928


//--------------------- .nv.constant0._Z23linear_solve_one_columniiPdS_ --------------------------
	.section	.nv.constant0._Z23linear_solve_one_columniiPdS_,"a",@progbits
	.sectionflags	@""
	.align	4
.nv.constant0._Z23linear_solve_one_columniiPdS_:
	.zero		920


//--------------------- SYMBOLS --------------------------

	.type		.nv.reservedSmem.offset0,@object
	.size		.nv.reservedSmem.offset0,0x4
